	.target	sm_100a

	.elftype	@"ET_EXEC"


//--------------------- .note.nv.tkinfo           --------------------------
	.section	.note.nv.tkinfo,"",@"SHT_NOTE"
	.sectionflags	@"SHF_NOTE_NV_TKINFO"
	.tkinfo
        /*0018*/ 	.word	0x00000002
        /*0030*/ 	.string	""
        /*0030*/ 	.string	"ptxas"
        /*0030*/ 	.string	"Cuda compilation tools, release 13.0, V13.0.88"
        /*0030*/ 	.string	"Build cuda_13.0.r13.0/compiler.36424714_0"
        /*0030*/ 	.string	"-arch sm_100a -m 64 "



//--------------------- .note.nv.cuinfo           --------------------------
	.section	.note.nv.cuinfo,"",@"SHT_NOTE"
	.sectionflags	@"SHF_NOTE_NV_CUINFO"
        /*0018*/ 	.short	0x0002
        /*001a*/ 	.short	0x0064
        /*001c*/ 	.short	0x0082
	.zero		2


//--------------------- .nv.info                  --------------------------
	.section	.nv.info,"",@"SHT_CUDA_INFO"
	.align	4


	//----- nvinfo : EIATTR_REGCOUNT
	.align		4
        /*0000*/ 	.byte	0x04, 0x2f
        /*0002*/ 	.short	(.L_19 - .L_18)
	.align		4
.L_18:
        /*0004*/ 	.word	index@(_ZN7cutlass13device_kernelINS_4gemm6kernel13GemmUniversalIN4cute5tupleIJiiiiEEENS1_10collective13CollectiveMmaINS1_35MainloopSm100TmaUmmaWarpSpecializedILi34ELi2ELi4ENS5_IJNS4_1CILi1EEESB_SB_EEEEENS5_IJNSA_ILi64EEENSA_ILi128EEENSA_ILi32EEEEEENS_12float_e4m3_tENS5_IJlSB_lEEESI_SJ_NS4_8TiledMMAINS4_8MMA_AtomIJNS4_10MMA_TraitsINS4_19SM100_MMA_F8F6F4_SSEJSI_SI_fSE_SF_NS4_17integral_constantINS4_4UMMA5MajorELSQ_0EEESR_NSO_INSP_7ScaleInELSS_0EEEST_EEEEEENS4_6LayoutISC_NS5_IJNSA_ILi0EEESX_SX_EEEEENS5_IJNS4_10UnderscoreES10_S10_EEEEENS4_13SM90_TMA_LOADENS4_14ComposedLayoutINS4_7SwizzleILi1ELi4ELi3EEENS4_18smem_ptr_flag_bitsILi8EEENSW_INS5_IJNSA_ILi8EEESG_EEENS5_IJSG_SB_EEEEEEEvNS4_8identityES13_S1D_vS1E_EENS_8epilogue10collective18CollectiveEpilogueINS1G_23Sm100TmaWarpSpecializedILi2ELi2ELi32ELb0ELb0EEEJSH_NS5_IJNSW_ISE_SB_EES1L_EEESI_SJ_SI_SJ_NS1G_6fusion15FusionCallbacksIS1K_NS1N_17LinearCombinationISI_fSI_fLNS_15FloatRoundStyleE2EEESH_S1M_JEEENS4_5SM1004TMEM4LOAD26SM100_TMEM_LOAD_16dp32b32xES13_NS14_INS15_ILi2ELi4ELi3EEES18_NSW_INS5_IJS19_SE_EEENS5_IJSE_SB_EEEEEEENS4_39AutoVectorizingCopyWithAssumedAlignmentILi128EEENS4_14SM90_TMA_STOREES21_S23_S23_EEEvvEEEEvNT_6ParamsE)
        /*0008*/ 	.word	0x00000080


	//----- nvinfo : EIATTR_FRAME_SIZE
	.align		4
.L_19:
        /*000c*/ 	.byte	0x04, 0x11
        /*000e*/ 	.short	(.L_21 - .L_20)
	.align		4
.L_20:
        /*0010*/ 	.word	index@($__internal_2_$__cuda_sm10x_tcgen05_guardrail_trap_unallocated_columns_being_dealloced)
        /*0014*/ 	.word	0x00000000


	//----- nvinfo : EIATTR_FRAME_SIZE
	.align		4
.L_21:
        /*0018*/ 	.byte	0x04, 0x11
        /*001a*/ 	.short	(.L_23 - .L_22)
	.align		4
.L_22:
        /*001c*/ 	.word	index@($__internal_1_$__cuda_sm10x_tcgen05_guardrail_trap_phase_invalid_during_alloc)
        /*0020*/ 	.word	0x00000000


	//----- nvinfo : EIATTR_FRAME_SIZE
	.align		4
.L_23:
        /*0024*/ 	.byte	0x04, 0x11
        /*0026*/ 	.short	(.L_25 - .L_24)
	.align		4
.L_24:
        /*0028*/ 	.word	index@($__internal_0_$__cuda_sm10x_tcgen05_guardrail_trap_col_being_dealloced_not_returned_by_alloc)
        /*002c*/ 	.word	0x00000000


	//----- nvinfo : EIATTR_FRAME_SIZE
	.align		4
.L_25:
        /*0030*/ 	.byte	0x04, 0x11
        /*0032*/ 	.short	(.L_27 - .L_26)
	.align		4
.L_26:
        /*0034*/ 	.word	index@(_ZN7cutlass13device_kernelINS_4gemm6kernel13GemmUniversalIN4cute5tupleIJiiiiEEENS1_10collective13CollectiveMmaINS1_35MainloopSm100TmaUmmaWarpSpecializedILi34ELi2ELi4ENS5_IJNS4_1CILi1EEESB_SB_EEEEENS5_IJNSA_ILi64EEENSA_ILi128EEENSA_ILi32EEEEEENS_12float_e4m3_tENS5_IJlSB_lEEESI_SJ_NS4_8TiledMMAINS4_8MMA_AtomIJNS4_10MMA_TraitsINS4_19SM100_MMA_F8F6F4_SSEJSI_SI_fSE_SF_NS4_17integral_constantINS4_4UMMA5MajorELSQ_0EEESR_NSO_INSP_7ScaleInELSS_0EEEST_EEEEEENS4_6LayoutISC_NS5_IJNSA_ILi0EEESX_SX_EEEEENS5_IJNS4_10UnderscoreES10_S10_EEEEENS4_13SM90_TMA_LOADENS4_14ComposedLayoutINS4_7SwizzleILi1ELi4ELi3EEENS4_18smem_ptr_flag_bitsILi8EEENSW_INS5_IJNSA_ILi8EEESG_EEENS5_IJSG_SB_EEEEEEEvNS4_8identityES13_S1D_vS1E_EENS_8epilogue10collective18CollectiveEpilogueINS1G_23Sm100TmaWarpSpecializedILi2ELi2ELi32ELb0ELb0EEEJSH_NS5_IJNSW_ISE_SB_EES1L_EEESI_SJ_SI_SJ_NS1G_6fusion15FusionCallbacksIS1K_NS1N_17LinearCombinationISI_fSI_fLNS_15FloatRoundStyleE2EEESH_S1M_JEEENS4_5SM1004TMEM4LOAD26SM100_TMEM_LOAD_16dp32b32xES13_NS14_INS15_ILi2ELi4ELi3EEES18_NSW_INS5_IJS19_SE_EEENS5_IJSE_SB_EEEEEEENS4_39AutoVectorizingCopyWithAssumedAlignmentILi128EEENS4_14SM90_TMA_STOREES21_S23_S23_EEEvvEEEEvNT_6ParamsE)
        /*0038*/ 	.word	0x00000000


	//----- nvinfo : EIATTR_MIN_STACK_SIZE
	.align		4
.L_27:
        /*003c*/ 	.byte	0x04, 0x12
        /*003e*/ 	.short	(.L_29 - .L_28)
	.align		4
.L_28:
        /*0040*/ 	.word	index@(_ZN7cutlass13device_kernelINS_4gemm6kernel13GemmUniversalIN4cute5tupleIJiiiiEEENS1_10collective13CollectiveMmaINS1_35MainloopSm100TmaUmmaWarpSpecializedILi34ELi2ELi4ENS5_IJNS4_1CILi1EEESB_SB_EEEEENS5_IJNSA_ILi64EEENSA_ILi128EEENSA_ILi32EEEEEENS_12float_e4m3_tENS5_IJlSB_lEEESI_SJ_NS4_8TiledMMAINS4_8MMA_AtomIJNS4_10MMA_TraitsINS4_19SM100_MMA_F8F6F4_SSEJSI_SI_fSE_SF_NS4_17integral_constantINS4_4UMMA5MajorELSQ_0EEESR_NSO_INSP_7ScaleInELSS_0EEEST_EEEEEENS4_6LayoutISC_NS5_IJNSA_ILi0EEESX_SX_EEEEENS5_IJNS4_10UnderscoreES10_S10_EEEEENS4_13SM90_TMA_LOADENS4_14ComposedLayoutINS4_7SwizzleILi1ELi4ELi3EEENS4_18smem_ptr_flag_bitsILi8EEENSW_INS5_IJNSA_ILi8EEESG_EEENS5_IJSG_SB_EEEEEEEvNS4_8identityES13_S1D_vS1E_EENS_8epilogue10collective18CollectiveEpilogueINS1G_23Sm100TmaWarpSpecializedILi2ELi2ELi32ELb0ELb0EEEJSH_NS5_IJNSW_ISE_SB_EES1L_EEESI_SJ_SI_SJ_NS1G_6fusion15FusionCallbacksIS1K_NS1N_17LinearCombinationISI_fSI_fLNS_15FloatRoundStyleE2EEESH_S1M_JEEENS4_5SM1004TMEM4LOAD26SM100_TMEM_LOAD_16dp32b32xES13_NS14_INS15_ILi2ELi4ELi3EEES18_NSW_INS5_IJS19_SE_EEENS5_IJSE_SB_EEEEEEENS4_39AutoVectorizingCopyWithAssumedAlignmentILi128EEENS4_14SM90_TMA_STOREES21_S23_S23_EEEvvEEEEvNT_6ParamsE)
        /*0044*/ 	.word	0x00000000
.L_29:


//--------------------- .nv.compat                --------------------------
	.section	.nv.compat,"",@"SHT_CUDA_COMPAT_INFO"
	.align	4
        /*0000*/ 	.byte	0x02, 0x09, 0x01, 0x00, 0x02, 0x02, 0x02, 0x00, 0x02, 0x05, 0x05, 0x00, 0x03, 0x07, 0x01, 0x01
        /*0010*/ 	.byte	0x02, 0x03, 0x01, 0x00, 0x02, 0x06, 0x01, 0x00, 0x04, 0x0b, 0x08, 0x00, 0x09, 0x00, 0x00, 0x00
        /*0020*/ 	.byte	0x00, 0x00, 0x00, 0x00


//--------------------- .nv.info._ZN7cutlass13device_kernelINS_4gemm6kernel13GemmUniversalIN4cute5tupleIJiiiiEEENS1_10collective13CollectiveMmaINS1_35MainloopSm100TmaUmmaWarpSpecializedILi34ELi2ELi4ENS5_IJNS4_1CILi1EEESB_SB_EEEEENS5_IJNSA_ILi64EEENSA_ILi128EEENSA_ILi32EEEEEENS_12float_e4m3_tENS5_IJlSB_lEEESI_SJ_NS4_8TiledMMAINS4_8MMA_AtomIJNS4_10MMA_TraitsINS4_19SM100_MMA_F8F6F4_SSEJSI_SI_fSE_SF_NS4_17integral_constantINS4_4UMMA5MajorELSQ_0EEESR_NSO_INSP_7ScaleInELSS_0EEEST_EEEEEENS4_6LayoutISC_NS5_IJNSA_ILi0EEESX_SX_EEEEENS5_IJNS4_10UnderscoreES10_S10_EEEEENS4_13SM90_TMA_LOADENS4_14ComposedLayoutINS4_7SwizzleILi1ELi4ELi3EEENS4_18smem_ptr_flag_bitsILi8EEENSW_INS5_IJNSA_ILi8EEESG_EEENS5_IJSG_SB_EEEEEEEvNS4_8identityES13_S1D_vS1E_EENS_8epilogue10collective18CollectiveEpilogueINS1G_23Sm100TmaWarpSpecializedILi2ELi2ELi32ELb0ELb0EEEJSH_NS5_IJNSW_ISE_SB_EES1L_EEESI_SJ_SI_SJ_NS1G_6fusion15FusionCallbacksIS1K_NS1N_17LinearCombinationISI_fSI_fLNS_15FloatRoundStyleE2EEESH_S1M_JEEENS4_5SM1004TMEM4LOAD26SM100_TMEM_LOAD_16dp32b32xES13_NS14_INS15_ILi2ELi4ELi3EEES18_NSW_INS5_IJS19_SE_EEENS5_IJSE_SB_EEEEEEENS4_39AutoVectorizingCopyWithAssumedAlignmentILi128EEENS4_14SM90_TMA_STOREES21_S23_S23_EEEvvEEEEvNT_6ParamsE --------------------------
	.section	.nv.info._ZN7cutlass13device_kernelINS_4gemm6kernel13GemmUniversalIN4cute5tupleIJiiiiEEENS1_10collective13CollectiveMmaINS1_35MainloopSm100TmaUmmaWarpSpecializedILi34ELi2ELi4ENS5_IJNS4_1CILi1EEESB_SB_EEEEENS5_IJNSA_ILi64EEENSA_ILi128EEENSA_ILi32EEEEEENS_12float_e4m3_tENS5_IJlSB_lEEESI_SJ_NS4_8TiledMMAINS4_8MMA_AtomIJNS4_10MMA_TraitsINS4_19SM100_MMA_F8F6F4_SSEJSI_SI_fSE_SF_NS4_17integral_constantINS4_4UMMA5MajorELSQ_0EEESR_NSO_INSP_7ScaleInELSS_0EEEST_EEEEEENS4_6LayoutISC_NS5_IJNSA_ILi0EEESX_SX_EEEEENS5_IJNS4_10UnderscoreES10_S10_EEEEENS4_13SM90_TMA_LOADENS4_14ComposedLayoutINS4_7SwizzleILi1ELi4ELi3EEENS4_18smem_ptr_flag_bitsILi8EEENSW_INS5_IJNSA_ILi8EEESG_EEENS5_IJSG_SB_EEEEEEEvNS4_8identityES13_S1D_vS1E_EENS_8epilogue10collective18CollectiveEpilogueINS1G_23Sm100TmaWarpSpecializedILi2ELi2ELi32ELb0ELb0EEEJSH_NS5_IJNSW_ISE_SB_EES1L_EEESI_SJ_SI_SJ_NS1G_6fusion15FusionCallbacksIS1K_NS1N_17LinearCombinationISI_fSI_fLNS_15FloatRoundStyleE2EEESH_S1M_JEEENS4_5SM1004TMEM4LOAD26SM100_TMEM_LOAD_16dp32b32xES13_NS14_INS15_ILi2ELi4ELi3EEES18_NSW_INS5_IJS19_SE_EEENS5_IJSE_SB_EEEEEEENS4_39AutoVectorizingCopyWithAssumedAlignmentILi128EEENS4_14SM90_TMA_STOREES21_S23_S23_EEEvvEEEEvNT_6ParamsE,"",@"SHT_CUDA_INFO"
	.sectionflags	@""
	.align	4


	//----- nvinfo : EIATTR_CUDA_API_VERSION
	.align		4
        /*0000*/ 	.byte	0x04, 0x37
        /*0002*/ 	.short	(.L_31 - .L_30)
.L_30:
        /*0004*/ 	.word	0x00000082


	//----- nvinfo : EIATTR_KPARAM_INFO
	.align		4
.L_31:
        /*0008*/ 	.byte	0x04, 0x17
        /*000a*/ 	.short	(.L_33 - .L_32)
.L_32:
        /*000c*/ 	.word	0x00000000
        /*0010*/ 	.short	0x0000
        /*0012*/ 	.short	0x0000
        /*0014*/ 	.byte	0x00, 0xf0, 0x01, 0x20


	//----- nvinfo : EIATTR_AT_ENTRY_FRAGMENTS
	.align		4
.L_33:
        /*0018*/ 	.byte	0x04, 0x4f
        /*001a*/ 	.short	(.L_35 - .L_34)


	//   ....[0]....
.L_34:
        /*001c*/ 	.word	0x00000006


	//----- nvinfo : EIATTR_RESERVED_SMEM_USED
	.align		4
.L_35:
        /*0020*/ 	.byte	0x01, 0x41
	.zero		2


	//----- nvinfo : EIATTR_SPARSE_MMA_MASK
	.align		4
        /*0024*/ 	.byte	0x03, 0x50
        /*0026*/ 	.short	0x0000


	//----- nvinfo : EIATTR_TCGEN05_1CTA_USED
	.align		4
        /*0028*/ 	.byte	0x01, 0x51
	.zero		2


	//----- nvinfo : EIATTR_MAXREG_COUNT
	.align		4
        /*002c*/ 	.byte	0x03, 0x1b
        /*002e*/ 	.short	0x00ff


	//----- nvinfo : EIATTR_NUM_BARRIERS
	.align		4
        /*0030*/ 	.byte	0x02, 0x4c
        /*0032*/ 	.byte	0x07
	.zero		1


	//----- nvinfo : EIATTR_EXTERNS
	.align		4
        /*0034*/ 	.byte	0x04, 0x0f
        /*0036*/ 	.short	(.L_37 - .L_36)


	//   ....[0]....
	.align		4
.L_36:
        /*0038*/ 	.word	index@(__assertfail)


	//----- nvinfo : EIATTR_MERCURY_ISA_VERSION
	.align		4
.L_37:
        /*003c*/ 	.byte	0x03, 0x5f
        /*003e*/ 	.short	0x0101


	//----- nvinfo : EIATTR_INT_WARP_WIDE_INSTR_OFFSETS
	.align		4
        /*0040*/ 	.byte	0x04, 0x31
        /*0042*/ 	.short	(.L_39 - .L_38)


	//   ....[0]....
.L_38:
        /*0044*/ 	.word	0x000021a0


	//   ....[1]....
        /*0048*/ 	.word	0x00004be0


	//   ....[2]....
        /*004c*/ 	.word	0x00004c00


	//   ....[3]....
        /*0050*/ 	.word	0x00004c30


	//   ....[4]....
        /*0054*/ 	.word	0x00005560


	//   ....[5]....
        /*0058*/ 	.word	0x000055d0


	//   ....[6]....
        /*005c*/ 	.word	0x000057b0


	//   ....[7]....
        /*0060*/ 	.word	0x00005910


	//----- nvinfo : EIATTR_COOP_GROUP_MASK_REGIDS
	.align		4
.L_39:
        /*0064*/ 	.byte	0x04, 0x29
        /*0066*/ 	.short	(.L_41 - .L_40)


	//   ....[0]....
.L_40:
        /*0068*/ 	.word	0xffffffff


	//   ....[1]....
        /*006c*/ 	.word	0xffffffff


	//   ....[2]....
        /*0070*/ 	.word	0xffffffff


	//   ....[3]....
        /*0074*/ 	.word	0xffffffff


	//   ....[4]....
        /*0078*/ 	.word	0xffffffff


	//   ....[5]....
        /*007c*/ 	.word	0xffffffff


	//   ....[6]....
        /*0080*/ 	.word	0xffffffff


	//   ....[7]....
        /*0084*/ 	.word	0xffffffff


	//   ....[8]....
        /*0088*/ 	.word	0xffffffff


	//   ....[9]....
        /*008c*/ 	.word	0xffffffff


	//   ....[10]....
        /*0090*/ 	.word	0xffffffff


	//   ....[11]....
        /*0094*/ 	.word	0xffffffff


	//   ....[12]....
        /*0098*/ 	.word	0xffffffff


	//----- nvinfo : EIATTR_COOP_GROUP_INSTR_OFFSETS
	.align		4
.L_41:
        /*009c*/ 	.byte	0x04, 0x28
        /*009e*/ 	.short	(.L_43 - .L_42)


	//   ....[0]....
.L_42:
        /*00a0*/ 	.word	0x00000090


	//   ....[1]....
        /*00a4*/ 	.word	0x000004d0


	//   ....[2]....
        /*00a8*/ 	.word	0x00000a30


	//   ....[3]....
        /*00ac*/ 	.word	0x00000b90


	//   ....[4]....
        /*00b0*/ 	.word	0x00000c90


	//   ....[5]....
        /*00b4*/ 	.word	0x00000e00


	//   ....[6]....
        /*00b8*/ 	.word	0x00000fa0


	//   ....[7]....
        /*00bc*/ 	.word	0x00002080


	//   ....[8]....
        /*00c0*/ 	.word	0x00003f40


	//   ....[9]....
        /*00c4*/ 	.word	0x00004150


	//   ....[10]....
        /*00c8*/ 	.word	0x00004180


	//   ....[11]....
        /*00cc*/ 	.word	0x00004ac0


	//   ....[12]....
        /*00d0*/ 	.word	0x00004cf0


	//----- nvinfo : EIATTR_VRC_CTA_INIT_COUNT
	.align		4
.L_43:
        /*00d4*/ 	.byte	0x02, 0x4a
        /*00d6*/ 	.byte	0x80
	.zero		1


	//----- nvinfo : EIATTR_SYSCALL_OFFSETS
	.align		4
        /*00d8*/ 	.byte	0x04, 0x46
        /*00da*/ 	.short	(.L_45 - .L_44)


	//   ....[0]....
.L_44:
        /*00dc*/ 	.word	0x00006350


	//   ....[1]....
        /*00e0*/ 	.word	0x00006490


	//   ....[2]....
        /*00e4*/ 	.word	0x00006c90


	//   ....[3]....
        /*00e8*/ 	.word	0x00007a20


	//----- nvinfo : EIATTR_MBARRIER_INSTR_OFFSETS
	.align		4
.L_45:
        /*00ec*/ 	.byte	0x04, 0x39
        /*00ee*/ 	.short	(.L_47 - .L_46)


	//   ....[0]....
.L_46:
        /*00f0*/ 	.word	0x000005d0
        /*00f4*/ 	.word	0x000000ff
        /*00f8*/ 	.word	0x00000000
        /*00fc*/ 	.short	0x0100
        /*00fe*/ 	.byte	0x05
	.zero		1


	//   ....[1]....
        /*0100*/ 	.word	0x000005e0
        /*0104*/ 	.word	0x000000ff
        /*0108*/ 	.word	0x00000110
        /*010c*/ 	.short	0x0100
        /*010e*/ 	.byte	0x05
	.zero		1


	//   ....[2]....
        /*0110*/ 	.word	0x000005f0
        /*0114*/ 	.word	0x000000ff
        /*0118*/ 	.word	0x00000008
        /*011c*/ 	.short	0x0100
        /*011e*/ 	.byte	0x05
	.zero		1


	//   ....[3]....
        /*0120*/ 	.word	0x00000600
        /*0124*/ 	.word	0x000000ff
        /*0128*/ 	.word	0x00000118
        /*012c*/ 	.short	0x0100
        /*012e*/ 	.byte	0x05
	.zero		1


	//   ....[4]....
        /*0130*/ 	.word	0x00000610
        /*0134*/ 	.word	0x000000ff
        /*0138*/ 	.word	0x00000010
        /*013c*/ 	.short	0x0100
        /*013e*/ 	.byte	0x05
	.zero		1


	//   ....[5]....
        /*0140*/ 	.word	0x00000620
        /*0144*/ 	.word	0x000000ff
        /*0148*/ 	.word	0x00000120
        /*014c*/ 	.short	0x0100
        /*014e*/ 	.byte	0x05
	.zero		1


	//   ....[6]....
        /*0150*/ 	.word	0x00000630
        /*0154*/ 	.word	0x000000ff
        /*0158*/ 	.word	0x00000018
        /*015c*/ 	.short	0x0100
        /*015e*/ 	.byte	0x05
	.zero		1


	//   ....[7]....
        /*0160*/ 	.word	0x00000640
        /*0164*/ 	.word	0x000000ff
        /*0168*/ 	.word	0x00000128
        /*016c*/ 	.short	0x0100
        /*016e*/ 	.byte	0x05
	.zero		1


	//   ....[8]....
        /*0170*/ 	.word	0x00000650
        /*0174*/ 	.word	0x000000ff
        /*0178*/ 	.word	0x00000020
        /*017c*/ 	.short	0x0100
        /*017e*/ 	.byte	0x05
	.zero		1


	//   ....[9]....
        /*0180*/ 	.word	0x00000660
        /*0184*/ 	.word	0x000000ff
        /*0188*/ 	.word	0x00000130
        /*018c*/ 	.short	0x0100
        /*018e*/ 	.byte	0x05
	.zero		1


	//   ....[10]....
        /*0190*/ 	.word	0x00000670
        /*0194*/ 	.word	0x000000ff
        /*0198*/ 	.word	0x00000028
        /*019c*/ 	.short	0x0100
        /*019e*/ 	.byte	0x05
	.zero		1


	//   ....[11]....
        /*01a0*/ 	.word	0x00000680
        /*01a4*/ 	.word	0x000000ff
        /*01a8*/ 	.word	0x00000138
        /*01ac*/ 	.short	0x0100
        /*01ae*/ 	.byte	0x05
	.zero		1


	//   ....[12]....
        /*01b0*/ 	.word	0x00000690
        /*01b4*/ 	.word	0x000000ff
        /*01b8*/ 	.word	0x00000030
        /*01bc*/ 	.short	0x0100
        /*01be*/ 	.byte	0x05
	.zero		1


	//   ....[13]....
        /*01c0*/ 	.word	0x000006a0
        /*01c4*/ 	.word	0x000000ff
        /*01c8*/ 	.word	0x00000140
        /*01cc*/ 	.short	0x0100
        /*01ce*/ 	.byte	0x05
	.zero		1


	//   ....[14]....
        /*01d0*/ 	.word	0x000006b0
        /*01d4*/ 	.word	0x000000ff
        /*01d8*/ 	.word	0x00000038
        /*01dc*/ 	.short	0x0100
        /*01de*/ 	.byte	0x05
	.zero		1


	//   ....[15]....
        /*01e0*/ 	.word	0x000006c0
        /*01e4*/ 	.word	0x000000ff
        /*01e8*/ 	.word	0x00000148
        /*01ec*/ 	.short	0x0100
        /*01ee*/ 	.byte	0x05
	.zero		1


	//   ....[16]....
        /*01f0*/ 	.word	0x000006d0
        /*01f4*/ 	.word	0x000000ff
        /*01f8*/ 	.word	0x00000040
        /*01fc*/ 	.short	0x0100
        /*01fe*/ 	.byte	0x05
	.zero		1


	//   ....[17]....
        /*0200*/ 	.word	0x000006e0
        /*0204*/ 	.word	0x000000ff
        /*0208*/ 	.word	0x00000150
        /*020c*/ 	.short	0x0100
        /*020e*/ 	.byte	0x05
	.zero		1


	//   ....[18]....
        /*0210*/ 	.word	0x000006f0
        /*0214*/ 	.word	0x000000ff
        /*0218*/ 	.word	0x00000048
        /*021c*/ 	.short	0x0100
        /*021e*/ 	.byte	0x05
	.zero		1


	//   ....[19]....
        /*0220*/ 	.word	0x00000700
        /*0224*/ 	.word	0x000000ff
        /*0228*/ 	.word	0x00000158
        /*022c*/ 	.short	0x0100
        /*022e*/ 	.byte	0x05
	.zero		1


	//   ....[20]....
        /*0230*/ 	.word	0x00000710
        /*0234*/ 	.word	0x000000ff
        /*0238*/ 	.word	0x00000050
        /*023c*/ 	.short	0x0100
        /*023e*/ 	.byte	0x05
	.zero		1


	//   ....[21]....
        /*0240*/ 	.word	0x00000720
        /*0244*/ 	.word	0x000000ff
        /*0248*/ 	.word	0x00000160
        /*024c*/ 	.short	0x0100
        /*024e*/ 	.byte	0x05
	.zero		1


	//   ....[22]....
        /*0250*/ 	.word	0x00000730
        /*0254*/ 	.word	0x000000ff
        /*0258*/ 	.word	0x00000058
        /*025c*/ 	.short	0x0100
        /*025e*/ 	.byte	0x05
	.zero		1


	//   ....[23]....
        /*0260*/ 	.word	0x00000740
        /*0264*/ 	.word	0x000000ff
        /*0268*/ 	.word	0x00000168
        /*026c*/ 	.short	0x0100
        /*026e*/ 	.byte	0x05
	.zero		1


	//   ....[24]....
        /*0270*/ 	.word	0x00000750
        /*0274*/ 	.word	0x000000ff
        /*0278*/ 	.word	0x00000060
        /*027c*/ 	.short	0x0100
        /*027e*/ 	.byte	0x05
	.zero		1


	//   ....[25]....
        /*0280*/ 	.word	0x00000760
        /*0284*/ 	.word	0x000000ff
        /*0288*/ 	.word	0x00000170
        /*028c*/ 	.short	0x0100
        /*028e*/ 	.byte	0x05
	.zero		1


	//   ....[26]....
        /*0290*/ 	.word	0x00000770
        /*0294*/ 	.word	0x000000ff
        /*0298*/ 	.word	0x00000068
        /*029c*/ 	.short	0x0100
        /*029e*/ 	.byte	0x05
	.zero		1


	//   ....[27]....
        /*02a0*/ 	.word	0x00000780
        /*02a4*/ 	.word	0x000000ff
        /*02a8*/ 	.word	0x00000178
        /*02ac*/ 	.short	0x0100
        /*02ae*/ 	.byte	0x05
	.zero		1


	//   ....[28]....
        /*02b0*/ 	.word	0x00000790
        /*02b4*/ 	.word	0x000000ff
        /*02b8*/ 	.word	0x00000070
        /*02bc*/ 	.short	0x0100
        /*02be*/ 	.byte	0x05
	.zero		1


	//   ....[29]....
        /*02c0*/ 	.word	0x000007a0
        /*02c4*/ 	.word	0x000000ff
        /*02c8*/ 	.word	0x00000180
        /*02cc*/ 	.short	0x0100
        /*02ce*/ 	.byte	0x05
	.zero		1


	//   ....[30]....
        /*02d0*/ 	.word	0x000007b0
        /*02d4*/ 	.word	0x000000ff
        /*02d8*/ 	.word	0x00000078
        /*02dc*/ 	.short	0x0100
        /*02de*/ 	.byte	0x05
	.zero		1


	//   ....[31]....
        /*02e0*/ 	.word	0x000007c0
        /*02e4*/ 	.word	0x000000ff
        /*02e8*/ 	.word	0x00000188
        /*02ec*/ 	.short	0x0100
        /*02ee*/ 	.byte	0x05
	.zero		1


	//   ....[32]....
        /*02f0*/ 	.word	0x000007d0
        /*02f4*/ 	.word	0x000000ff
        /*02f8*/ 	.word	0x00000080
        /*02fc*/ 	.short	0x0100
        /*02fe*/ 	.byte	0x05
	.zero		1


	//   ....[33]....
        /*0300*/ 	.word	0x000007e0
        /*0304*/ 	.word	0x000000ff
        /*0308*/ 	.word	0x00000190
        /*030c*/ 	.short	0x0100
        /*030e*/ 	.byte	0x05
	.zero		1


	//   ....[34]....
        /*0310*/ 	.word	0x000007f0
        /*0314*/ 	.word	0x000000ff
        /*0318*/ 	.word	0x00000088
        /*031c*/ 	.short	0x0100
        /*031e*/ 	.byte	0x05
	.zero		1


	//   ....[35]....
        /*0320*/ 	.word	0x00000800
        /*0324*/ 	.word	0x000000ff
        /*0328*/ 	.word	0x00000198
        /*032c*/ 	.short	0x0100
        /*032e*/ 	.byte	0x05
	.zero		1


	//   ....[36]....
        /*0330*/ 	.word	0x00000810
        /*0334*/ 	.word	0x000000ff
        /*0338*/ 	.word	0x00000090
        /*033c*/ 	.short	0x0100
        /*033e*/ 	.byte	0x05
	.zero		1


	//   ....[37]....
        /*0340*/ 	.word	0x00000820
        /*0344*/ 	.word	0x000000ff
        /*0348*/ 	.word	0x000001a0
        /*034c*/ 	.short	0x0100
        /*034e*/ 	.byte	0x05
	.zero		1


	//   ....[38]....
        /*0350*/ 	.word	0x00000830
        /*0354*/ 	.word	0x000000ff
        /*0358*/ 	.word	0x00000098
        /*035c*/ 	.short	0x0100
        /*035e*/ 	.byte	0x05
	.zero		1


	//   ....[39]....
        /*0360*/ 	.word	0x00000840
        /*0364*/ 	.word	0x000000ff
        /*0368*/ 	.word	0x000001a8
        /*036c*/ 	.short	0x0100
        /*036e*/ 	.byte	0x05
	.zero		1


	//   ....[40]....
        /*0370*/ 	.word	0x00000850
        /*0374*/ 	.word	0x000000ff
        /*0378*/ 	.word	0x000000a0
        /*037c*/ 	.short	0x0100
        /*037e*/ 	.byte	0x05
	.zero		1


	//   ....[41]....
        /*0380*/ 	.word	0x00000860
        /*0384*/ 	.word	0x000000ff
        /*0388*/ 	.word	0x000001b0
        /*038c*/ 	.short	0x0100
        /*038e*/ 	.byte	0x05
	.zero		1


	//   ....[42]....
        /*0390*/ 	.word	0x00000870
        /*0394*/ 	.word	0x000000ff
        /*0398*/ 	.word	0x000000a8
        /*039c*/ 	.short	0x0100
        /*039e*/ 	.byte	0x05
	.zero		1


	//   ....[43]....
        /*03a0*/ 	.word	0x00000880
        /*03a4*/ 	.word	0x000000ff
        /*03a8*/ 	.word	0x000001b8
        /*03ac*/ 	.short	0x0100
        /*03ae*/ 	.byte	0x05
	.zero		1


	//   ....[44]....
        /*03b0*/ 	.word	0x00000890
        /*03b4*/ 	.word	0x000000ff
        /*03b8*/ 	.word	0x000000b0
        /*03bc*/ 	.short	0x0100
        /*03be*/ 	.byte	0x05
	.zero		1


	//   ....[45]....
        /*03c0*/ 	.word	0x000008a0
        /*03c4*/ 	.word	0x000000ff
        /*03c8*/ 	.word	0x000001c0
        /*03cc*/ 	.short	0x0100
        /*03ce*/ 	.byte	0x05
	.zero		1


	//   ....[46]....
        /*03d0*/ 	.word	0x000008b0
        /*03d4*/ 	.word	0x000000ff
        /*03d8*/ 	.word	0x000000b8
        /*03dc*/ 	.short	0x0100
        /*03de*/ 	.byte	0x05
	.zero		1


	//   ....[47]....
        /*03e0*/ 	.word	0x000008c0
        /*03e4*/ 	.word	0x000000ff
        /*03e8*/ 	.word	0x000001c8
        /*03ec*/ 	.short	0x0100
        /*03ee*/ 	.byte	0x05
	.zero		1


	//   ....[48]....
        /*03f0*/ 	.word	0x000008d0
        /*03f4*/ 	.word	0x000000ff
        /*03f8*/ 	.word	0x000000c0
        /*03fc*/ 	.short	0x0100
        /*03fe*/ 	.byte	0x05
	.zero		1


	//   ....[49]....
        /*0400*/ 	.word	0x000008e0
        /*0404*/ 	.word	0x000000ff
        /*0408*/ 	.word	0x000001d0
        /*040c*/ 	.short	0x0100
        /*040e*/ 	.byte	0x05
	.zero		1


	//   ....[50]....
        /*0410*/ 	.word	0x000008f0
        /*0414*/ 	.word	0x000000ff
        /*0418*/ 	.word	0x000000c8
        /*041c*/ 	.short	0x0100
        /*041e*/ 	.byte	0x05
	.zero		1


	//   ....[51]....
        /*0420*/ 	.word	0x00000900
        /*0424*/ 	.word	0x000000ff
        /*0428*/ 	.word	0x000001d8
        /*042c*/ 	.short	0x0100
        /*042e*/ 	.byte	0x05
	.zero		1


	//   ....[52]....
        /*0430*/ 	.word	0x00000910
        /*0434*/ 	.word	0x000000ff
        /*0438*/ 	.word	0x000000d0
        /*043c*/ 	.short	0x0100
        /*043e*/ 	.byte	0x05
	.zero		1


	//   ....[53]....
        /*0440*/ 	.word	0x00000920
        /*0444*/ 	.word	0x000000ff
        /*0448*/ 	.word	0x000001e0
        /*044c*/ 	.short	0x0100
        /*044e*/ 	.byte	0x05
	.zero		1


	//   ....[54]....
        /*0450*/ 	.word	0x00000930
        /*0454*/ 	.word	0x000000ff
        /*0458*/ 	.word	0x000000d8
        /*045c*/ 	.short	0x0100
        /*045e*/ 	.byte	0x05
	.zero		1


	//   ....[55]....
        /*0460*/ 	.word	0x00000940
        /*0464*/ 	.word	0x000000ff
        /*0468*/ 	.word	0x000001e8
        /*046c*/ 	.short	0x0100
        /*046e*/ 	.byte	0x05
	.zero		1


	//   ....[56]....
        /*0470*/ 	.word	0x00000950
        /*0474*/ 	.word	0x000000ff
        /*0478*/ 	.word	0x000000e0
        /*047c*/ 	.short	0x0100
        /*047e*/ 	.byte	0x05
	.zero		1


	//   ....[57]....
        /*0480*/ 	.word	0x00000960
        /*0484*/ 	.word	0x000000ff
        /*0488*/ 	.word	0x000001f0
        /*048c*/ 	.short	0x0100
        /*048e*/ 	.byte	0x05
	.zero		1


	//   ....[58]....
        /*0490*/ 	.word	0x00000970
        /*0494*/ 	.word	0x000000ff
        /*0498*/ 	.word	0x000000e8
        /*049c*/ 	.short	0x0100
        /*049e*/ 	.byte	0x05
	.zero		1


	//   ....[59]....
        /*04a0*/ 	.word	0x00000980
        /*04a4*/ 	.word	0x000000ff
        /*04a8*/ 	.word	0x000001f8
        /*04ac*/ 	.short	0x0100
        /*04ae*/ 	.byte	0x05
	.zero		1


	//   ....[60]....
        /*04b0*/ 	.word	0x00000990
        /*04b4*/ 	.word	0x000000ff
        /*04b8*/ 	.word	0x000000f0
        /*04bc*/ 	.short	0x0100
        /*04be*/ 	.byte	0x05
	.zero		1


	//   ....[61]....
        /*04c0*/ 	.word	0x000009a0
        /*04c4*/ 	.word	0x000000ff
        /*04c8*/ 	.word	0x00000200
        /*04cc*/ 	.short	0x0100
        /*04ce*/ 	.byte	0x05
	.zero		1


	//   ....[62]....
        /*04d0*/ 	.word	0x000009b0
        /*04d4*/ 	.word	0x000000ff
        /*04d8*/ 	.word	0x000000f8
        /*04dc*/ 	.short	0x0100
        /*04de*/ 	.byte	0x05
	.zero		1


	//   ....[63]....
        /*04e0*/ 	.word	0x000009c0
        /*04e4*/ 	.word	0x000000ff
        /*04e8*/ 	.word	0x00000208
        /*04ec*/ 	.short	0x0100
        /*04ee*/ 	.byte	0x05
	.zero		1


	//   ....[64]....
        /*04f0*/ 	.word	0x000009d0
        /*04f4*/ 	.word	0x000000ff
        /*04f8*/ 	.word	0x00000100
        /*04fc*/ 	.short	0x0100
        /*04fe*/ 	.byte	0x05
	.zero		1


	//   ....[65]....
        /*0500*/ 	.word	0x000009e0
        /*0504*/ 	.word	0x000000ff
        /*0508*/ 	.word	0x00000210
        /*050c*/ 	.short	0x0100
        /*050e*/ 	.byte	0x05
	.zero		1


	//   ....[66]....
        /*0510*/ 	.word	0x000009f0
        /*0514*/ 	.word	0x000000ff
        /*0518*/ 	.word	0x00000108
        /*051c*/ 	.short	0x0100
        /*051e*/ 	.byte	0x05
	.zero		1


	//   ....[67]....
        /*0520*/ 	.word	0x00000a00
        /*0524*/ 	.word	0x000000ff
        /*0528*/ 	.word	0x00000218
        /*052c*/ 	.short	0x0100
        /*052e*/ 	.byte	0x05
	.zero		1


	//   ....[68]....
        /*0530*/ 	.word	0x00000b40
        /*0534*/ 	.word	0x000000ff
        /*0538*/ 	.word	0x00000220
        /*053c*/ 	.short	0x0100
        /*053e*/ 	.byte	0x07
	.zero		1


	//   ....[69]....
        /*0540*/ 	.word	0x00000b50
        /*0544*/ 	.word	0x000000ff
        /*0548*/ 	.word	0x00000230
        /*054c*/ 	.short	0x0100
        /*054e*/ 	.byte	0x07
	.zero		1


	//   ....[70]....
        /*0550*/ 	.word	0x00000b60
        /*0554*/ 	.word	0x000000ff
        /*0558*/ 	.word	0x00000228
        /*055c*/ 	.short	0x0100
        /*055e*/ 	.byte	0x07
	.zero		1


	//   ....[71]....
        /*0560*/ 	.word	0x00000b70
        /*0564*/ 	.word	0x000000ff
        /*0568*/ 	.word	0x00000238
        /*056c*/ 	.short	0x0100
        /*056e*/ 	.byte	0x07
	.zero		1


	//   ....[72]....
        /*0570*/ 	.word	0x00000c60
        /*0574*/ 	.word	0x000000ff
        /*0578*/ 	.word	0x00000240
        /*057c*/ 	.short	0x0100
        /*057e*/ 	.byte	0x05
	.zero		1


	//   ....[73]....
        /*0580*/ 	.word	0x00000c70
        /*0584*/ 	.word	0x000000ff
        /*0588*/ 	.word	0x00000248
        /*058c*/ 	.short	0x0100
        /*058e*/ 	.byte	0x05
	.zero		1


	//   ....[74]....
        /*0590*/ 	.word	0x00000db0
        /*0594*/ 	.word	0x000000ff
        /*0598*/ 	.word	0x00000250
        /*059c*/ 	.short	0x0100
        /*059e*/ 	.byte	0x05
	.zero		1


	//   ....[75]....
        /*05a0*/ 	.word	0x00000dc0
        /*05a4*/ 	.word	0x000000ff
        /*05a8*/ 	.word	0x00000260
        /*05ac*/ 	.short	0x0100
        /*05ae*/ 	.byte	0x05
	.zero		1


	//   ....[76]....
        /*05b0*/ 	.word	0x00000dd0
        /*05b4*/ 	.word	0x000000ff
        /*05b8*/ 	.word	0x00000258
        /*05bc*/ 	.short	0x0100
        /*05be*/ 	.byte	0x05
	.zero		1


	//   ....[77]....
        /*05c0*/ 	.word	0x00000de0
        /*05c4*/ 	.word	0x000000ff
        /*05c8*/ 	.word	0x00000268
        /*05cc*/ 	.short	0x0100
        /*05ce*/ 	.byte	0x05
	.zero		1


	//   ....[78]....
        /*05d0*/ 	.word	0x00000f10
        /*05d4*/ 	.word	0x000000ff
        /*05d8*/ 	.word	0x00000270
        /*05dc*/ 	.short	0x0100
        /*05de*/ 	.byte	0x07
	.zero		1


	//   ....[79]....
        /*05e0*/ 	.word	0x00000f20
        /*05e4*/ 	.word	0x000000ff
        /*05e8*/ 	.word	0x00000290
        /*05ec*/ 	.short	0x0100
        /*05ee*/ 	.byte	0x07
	.zero		1


	//   ....[80]....
        /*05f0*/ 	.word	0x00000f30
        /*05f4*/ 	.word	0x000000ff
        /*05f8*/ 	.word	0x00000278
        /*05fc*/ 	.short	0x0100
        /*05fe*/ 	.byte	0x07
	.zero		1


	//   ....[81]....
        /*0600*/ 	.word	0x00000f40
        /*0604*/ 	.word	0x000000ff
        /*0608*/ 	.word	0x00000298
        /*060c*/ 	.short	0x0100
        /*060e*/ 	.byte	0x07
	.zero		1


	//   ....[82]....
        /*0610*/ 	.word	0x00000f50
        /*0614*/ 	.word	0x000000ff
        /*0618*/ 	.word	0x00000280
        /*061c*/ 	.short	0x0100
        /*061e*/ 	.byte	0x07
	.zero		1


	//   ....[83]....
        /*0620*/ 	.word	0x00000f60
        /*0624*/ 	.word	0x000000ff
        /*0628*/ 	.word	0x000002a0
        /*062c*/ 	.short	0x0100
        /*062e*/ 	.byte	0x07
	.zero		1


	//   ....[84]....
        /*0630*/ 	.word	0x00000f70
        /*0634*/ 	.word	0x000000ff
        /*0638*/ 	.word	0x00000288
        /*063c*/ 	.short	0x0100
        /*063e*/ 	.byte	0x07
	.zero		1


	//   ....[85]....
        /*0640*/ 	.word	0x00000f80
        /*0644*/ 	.word	0x000000ff
        /*0648*/ 	.word	0x000002a8
        /*064c*/ 	.short	0x0100
        /*064e*/ 	.byte	0x07
	.zero		1


	//   ....[86]....
        /*0650*/ 	.word	0x00001070
        /*0654*/ 	.word	0x000000ff
        /*0658*/ 	.word	0x000002b0
        /*065c*/ 	.short	0x0100
        /*065e*/ 	.byte	0x05
	.zero		1


	//   ....[87]....
        /*0660*/ 	.word	0x00001080
        /*0664*/ 	.word	0x000000ff
        /*0668*/ 	.word	0x000002c0
        /*066c*/ 	.short	0x0100
        /*066e*/ 	.byte	0x05
	.zero		1


	//   ....[88]....
        /*0670*/ 	.word	0x00001090
        /*0674*/ 	.word	0x000000ff
        /*0678*/ 	.word	0x000002b8
        /*067c*/ 	.short	0x0100
        /*067e*/ 	.byte	0x05
	.zero		1


	//   ....[89]....
        /*0680*/ 	.word	0x000010a0
        /*0684*/ 	.word	0x000000ff
        /*0688*/ 	.word	0x000002c8
        /*068c*/ 	.short	0x0100
        /*068e*/ 	.byte	0x05
	.zero		1


	//   ....[90]....
        /*0690*/ 	.word	0x00001980
        /*0694*/ 	.word	0x00000003
        /*0698*/ 	.word	0x000002c0
        /*069c*/ 	.short	0x010a
        /*069e*/ 	.byte	0xff
	.zero		1


	//   ....[91]....
        /*06a0*/ 	.word	0x000019b0
        /*06a4*/ 	.word	0x00000003
        /*06a8*/ 	.word	0x000002b0
        /*06ac*/ 	.short	0x0101
        /*06ae*/ 	.byte	0xff
	.zero		1


	//   ....[92]....
        /*06b0*/ 	.word	0x00001a80
        /*06b4*/ 	.word	0x000000ff
        /*06b8*/ 	.word	0x00000110
        /*06bc*/ 	.short	0x010a
        /*06be*/ 	.byte	0x08
	.zero		1


	//   ....[93]....
        /*06c0*/ 	.word	0x00001b20
        /*06c4*/ 	.word	0x000000ff
        /*06c8*/ 	.word	0x00000110
        /*06cc*/ 	.short	0x010a
        /*06ce*/ 	.byte	0x21
	.zero		1


	//   ....[94]....
        /*06d0*/ 	.word	0x00001c70
        /*06d4*/ 	.word	0x000000ff
        /*06d8*/ 	.word	0x00000110
        /*06dc*/ 	.short	0x010a
        /*06de*/ 	.byte	0x08
	.zero		1


	//   ....[95]....
        /*06e0*/ 	.word	0x00001d80
        /*06e4*/ 	.word	0x000000ff
        /*06e8*/ 	.word	0x00000248
        /*06ec*/ 	.short	0x0101
        /*06ee*/ 	.byte	0x04
	.zero		1


	//   ....[96]....
        /*06f0*/ 	.word	0x00001da0
        /*06f4*/ 	.word	0x000000ff
        /*06f8*/ 	.word	0x00000110
        /*06fc*/ 	.short	0x010a
        /*06fe*/ 	.byte	0x08
	.zero		1


	//   ....[97]....
        /*0700*/ 	.word	0x00001e20
        /*0704*/ 	.word	0x000000ff
        /*0708*/ 	.word	0x00000110
        /*070c*/ 	.short	0x010a
        /*070e*/ 	.byte	0x11
	.zero		1


	//   ....[98]....
        /*0710*/ 	.word	0x00001f70
        /*0714*/ 	.word	0x000000ff
        /*0718*/ 	.word	0x00000110
        /*071c*/ 	.short	0x010a
        /*071e*/ 	.byte	0x08
	.zero		1


	//   ....[99]....
        /*0720*/ 	.word	0x000020b0
        /*0724*/ 	.word	0x00000002
        /*0728*/ 	.word	0x00000250
        /*072c*/ 	.short	0x010a
        /*072e*/ 	.byte	0xff
	.zero		1


	//   ....[100]....
        /*0730*/ 	.word	0x00002170
        /*0734*/ 	.word	0x00000002
        /*0738*/ 	.word	0x00000000
        /*073c*/ 	.short	0x0101
        /*073e*/ 	.byte	0xff
	.zero		1


	//   ....[101]....
        /*0740*/ 	.word	0x000026d0
        /*0744*/ 	.word	0x000000ff
        /*0748*/ 	.word	0x00000000
        /*074c*/ 	.short	0x010a
        /*074e*/ 	.byte	0x05
	.zero		1


	//   ....[102]....
        /*0750*/ 	.word	0x00002760
        /*0754*/ 	.word	0x000000ff
        /*0758*/ 	.word	0x00000000
        /*075c*/ 	.short	0x010a
        /*075e*/ 	.byte	0x05
	.zero		1


	//   ....[103]....
        /*0760*/ 	.word	0x000027f0
        /*0764*/ 	.word	0x000000ff
        /*0768*/ 	.word	0x00000000
        /*076c*/ 	.short	0x010a
        /*076e*/ 	.byte	0x05
	.zero		1


	//   ....[104]....
        /*0770*/ 	.word	0x00002880
        /*0774*/ 	.word	0x000000ff
        /*0778*/ 	.word	0x00000000
        /*077c*/ 	.short	0x010a
        /*077e*/ 	.byte	0x05
	.zero		1


	//   ....[105]....
        /*0780*/ 	.word	0x00002910
        /*0784*/ 	.word	0x000000ff
        /*0788*/ 	.word	0x00000000
        /*078c*/ 	.short	0x010a
        /*078e*/ 	.byte	0x05
	.zero		1


	//   ....[106]....
        /*0790*/ 	.word	0x000029a0
        /*0794*/ 	.word	0x000000ff
        /*0798*/ 	.word	0x00000000
        /*079c*/ 	.short	0x010a
        /*079e*/ 	.byte	0x05
	.zero		1


	//   ....[107]....
        /*07a0*/ 	.word	0x00002a30
        /*07a4*/ 	.word	0x000000ff
        /*07a8*/ 	.word	0x00000000
        /*07ac*/ 	.short	0x010a
        /*07ae*/ 	.byte	0x05
	.zero		1


	//   ....[108]....
        /*07b0*/ 	.word	0x00002ac0
        /*07b4*/ 	.word	0x000000ff
        /*07b8*/ 	.word	0x00000000
        /*07bc*/ 	.short	0x010a
        /*07be*/ 	.byte	0x05
	.zero		1


	//   ....[109]....
        /*07c0*/ 	.word	0x00002b50
        /*07c4*/ 	.word	0x000000ff
        /*07c8*/ 	.word	0x00000000
        /*07cc*/ 	.short	0x010a
        /*07ce*/ 	.byte	0x05
	.zero		1


	//   ....[110]....
        /*07d0*/ 	.word	0x00002be0
        /*07d4*/ 	.word	0x000000ff
        /*07d8*/ 	.word	0x00000000
        /*07dc*/ 	.short	0x010a
        /*07de*/ 	.byte	0x05
	.zero		1


	//   ....[111]....
        /*07e0*/ 	.word	0x00002c70
        /*07e4*/ 	.word	0x000000ff
        /*07e8*/ 	.word	0x00000000
        /*07ec*/ 	.short	0x010a
        /*07ee*/ 	.byte	0x05
	.zero		1


	//   ....[112]....
        /*07f0*/ 	.word	0x00002d00
        /*07f4*/ 	.word	0x000000ff
        /*07f8*/ 	.word	0x00000000
        /*07fc*/ 	.short	0x010a
        /*07fe*/ 	.byte	0x05
	.zero		1


	//   ....[113]....
        /*0800*/ 	.word	0x00002d90
        /*0804*/ 	.word	0x000000ff
        /*0808*/ 	.word	0x00000000
        /*080c*/ 	.short	0x010a
        /*080e*/ 	.byte	0x05
	.zero		1


	//   ....[114]....
        /*0810*/ 	.word	0x00002e20
        /*0814*/ 	.word	0x000000ff
        /*0818*/ 	.word	0x00000000
        /*081c*/ 	.short	0x010a
        /*081e*/ 	.byte	0x05
	.zero		1


	//   ....[115]....
        /*0820*/ 	.word	0x00002eb0
        /*0824*/ 	.word	0x000000ff
        /*0828*/ 	.word	0x00000000
        /*082c*/ 	.short	0x010a
        /*082e*/ 	.byte	0x05
	.zero		1


	//   ....[116]....
        /*0830*/ 	.word	0x00002f40
        /*0834*/ 	.word	0x000000ff
        /*0838*/ 	.word	0x00000000
        /*083c*/ 	.short	0x010a
        /*083e*/ 	.byte	0x05
	.zero		1


	//   ....[117]....
        /*0840*/ 	.word	0x00002fd0
        /*0844*/ 	.word	0x000000ff
        /*0848*/ 	.word	0x00000000
        /*084c*/ 	.short	0x010a
        /*084e*/ 	.byte	0x05
	.zero		1


	//   ....[118]....
        /*0850*/ 	.word	0x00003060
        /*0854*/ 	.word	0x000000ff
        /*0858*/ 	.word	0x00000000
        /*085c*/ 	.short	0x010a
        /*085e*/ 	.byte	0x05
	.zero		1


	//   ....[119]....
        /*0860*/ 	.word	0x000030f0
        /*0864*/ 	.word	0x000000ff
        /*0868*/ 	.word	0x00000000
        /*086c*/ 	.short	0x010a
        /*086e*/ 	.byte	0x05
	.zero		1


	//   ....[120]....
        /*0870*/ 	.word	0x00003180
        /*0874*/ 	.word	0x000000ff
        /*0878*/ 	.word	0x00000000
        /*087c*/ 	.short	0x010a
        /*087e*/ 	.byte	0x05
	.zero		1


	//   ....[121]....
        /*0880*/ 	.word	0x00003210
        /*0884*/ 	.word	0x000000ff
        /*0888*/ 	.word	0x00000000
        /*088c*/ 	.short	0x010a
        /*088e*/ 	.byte	0x05
	.zero		1


	//   ....[122]....
        /*0890*/ 	.word	0x000032a0
        /*0894*/ 	.word	0x000000ff
        /*0898*/ 	.word	0x00000000
        /*089c*/ 	.short	0x010a
        /*089e*/ 	.byte	0x05
	.zero		1


	//   ....[123]....
        /*08a0*/ 	.word	0x00003330
        /*08a4*/ 	.word	0x000000ff
        /*08a8*/ 	.word	0x00000000
        /*08ac*/ 	.short	0x010a
        /*08ae*/ 	.byte	0x05
	.zero		1


	//   ....[124]....
        /*08b0*/ 	.word	0x000033c0
        /*08b4*/ 	.word	0x000000ff
        /*08b8*/ 	.word	0x00000000
        /*08bc*/ 	.short	0x010a
        /*08be*/ 	.byte	0x05
	.zero		1


	//   ....[125]....
        /*08c0*/ 	.word	0x00003450
        /*08c4*/ 	.word	0x000000ff
        /*08c8*/ 	.word	0x00000000
        /*08cc*/ 	.short	0x010a
        /*08ce*/ 	.byte	0x05
	.zero		1


	//   ....[126]....
        /*08d0*/ 	.word	0x000034e0
        /*08d4*/ 	.word	0x000000ff
        /*08d8*/ 	.word	0x00000000
        /*08dc*/ 	.short	0x010a
        /*08de*/ 	.byte	0x05
	.zero		1


	//   ....[127]....
        /*08e0*/ 	.word	0x00003570
        /*08e4*/ 	.word	0x000000ff
        /*08e8*/ 	.word	0x00000000
        /*08ec*/ 	.short	0x010a
        /*08ee*/ 	.byte	0x05
	.zero		1


	//   ....[128]....
        /*08f0*/ 	.word	0x00003600
        /*08f4*/ 	.word	0x000000ff
        /*08f8*/ 	.word	0x00000000
        /*08fc*/ 	.short	0x010a
        /*08fe*/ 	.byte	0x05
	.zero		1


	//   ....[129]....
        /*0900*/ 	.word	0x00003690
        /*0904*/ 	.word	0x000000ff
        /*0908*/ 	.word	0x00000000
        /*090c*/ 	.short	0x010a
        /*090e*/ 	.byte	0x05
	.zero		1


	//   ....[130]....
        /*0910*/ 	.word	0x00003720
        /*0914*/ 	.word	0x000000ff
        /*0918*/ 	.word	0x00000000
        /*091c*/ 	.short	0x010a
        /*091e*/ 	.byte	0x05
	.zero		1


	//   ....[131]....
        /*0920*/ 	.word	0x000037b0
        /*0924*/ 	.word	0x000000ff
        /*0928*/ 	.word	0x00000000
        /*092c*/ 	.short	0x010a
        /*092e*/ 	.byte	0x05
	.zero		1


	//   ....[132]....
        /*0930*/ 	.word	0x00003840
        /*0934*/ 	.word	0x000000ff
        /*0938*/ 	.word	0x00000000
        /*093c*/ 	.short	0x010a
        /*093e*/ 	.byte	0x05
	.zero		1


	//   ....[133]....
        /*0940*/ 	.word	0x000038d0
        /*0944*/ 	.word	0x000000ff
        /*0948*/ 	.word	0x00000000
        /*094c*/ 	.short	0x010a
        /*094e*/ 	.byte	0x05
	.zero		1


	//   ....[134]....
        /*0950*/ 	.word	0x00003970
        /*0954*/ 	.word	0x00000000
        /*0958*/ 	.word	0x00000000
        /*095c*/ 	.short	0x010a
        /*095e*/ 	.byte	0xff
	.zero		1


	//   ....[135]....
        /*0960*/ 	.word	0x00003a90
        /*0964*/ 	.word	0x00000000
        /*0968*/ 	.word	0x000002b0
        /*096c*/ 	.short	0x010a
        /*096e*/ 	.byte	0xff
	.zero		1


	//   ....[136]....
        /*0970*/ 	.word	0x00003af0
        /*0974*/ 	.word	0x00000004
        /*0978*/ 	.word	0x00000000
        /*097c*/ 	.short	0x0101
        /*097e*/ 	.byte	0xff
	.zero		1


	//   ....[137]....
        /*0980*/ 	.word	0x00003b10
        /*0984*/ 	.word	0x000000ff
        /*0988*/ 	.word	0x00000260
        /*098c*/ 	.short	0x010a
        /*098e*/ 	.byte	0x05
	.zero		1


	//   ....[138]....
        /*0990*/ 	.word	0x00003c30
        /*0994*/ 	.word	0x00000000
        /*0998*/ 	.word	0x00000250
        /*099c*/ 	.short	0x010a
        /*099e*/ 	.byte	0xff
	.zero		1


	//   ....[139]....
        /*09a0*/ 	.word	0x00003d40
        /*09a4*/ 	.word	0x00000000
        /*09a8*/ 	.word	0x00000000
        /*09ac*/ 	.short	0x0101
        /*09ae*/ 	.byte	0xff
	.zero		1


	//   ....[140]....
        /*09b0*/ 	.word	0x00003dd0
        /*09b4*/ 	.word	0x000000ff
        /*09b8*/ 	.word	0x00000260
        /*09bc*/ 	.short	0x0106
        /*09be*/ 	.byte	0x05
	.zero		1


	//   ....[141]....
        /*09c0*/ 	.word	0x00003df0
        /*09c4*/ 	.word	0x000000ff
        /*09c8*/ 	.word	0x00000260
        /*09cc*/ 	.short	0x010a
        /*09ce*/ 	.byte	0x05
	.zero		1


	//   ....[142]....
        /*09d0*/ 	.word	0x00003e80
        /*09d4*/ 	.word	0x000000ff
        /*09d8*/ 	.word	0x00000260
        /*09dc*/ 	.short	0x0106
        /*09de*/ 	.byte	0x04
	.zero		1


	//   ....[143]....
        /*09e0*/ 	.word	0x00003ec0
        /*09e4*/ 	.word	0x00000000
        /*09e8*/ 	.word	0x00000260
        /*09ec*/ 	.short	0x010a
        /*09ee*/ 	.byte	0xff
	.zero		1


	//   ....[144]....
        /*09f0*/ 	.word	0x000043a0
        /*09f4*/ 	.word	0x00000000
        /*09f8*/ 	.word	0x00000250
        /*09fc*/ 	.short	0x010a
        /*09fe*/ 	.byte	0xff
	.zero		1


	//   ....[145]....
        /*0a00*/ 	.word	0x000044a0
        /*0a04*/ 	.word	0x00000003
        /*0a08*/ 	.word	0x00000000
        /*0a0c*/ 	.short	0x0101
        /*0a0e*/ 	.byte	0xff
	.zero		1


	//   ....[146]....
        /*0a10*/ 	.word	0x000044b0
        /*0a14*/ 	.word	0x000000ff
        /*0a18*/ 	.word	0x00000000
        /*0a1c*/ 	.short	0x010a
        /*0a1e*/ 	.byte	0x04
	.zero		1


	//   ....[147]....
        /*0a20*/ 	.word	0x000044d0
        /*0a24*/ 	.word	0x000000ff
        /*0a28*/ 	.word	0x00000290
        /*0a2c*/ 	.short	0x010a
        /*0a2e*/ 	.byte	0x09
	.zero		1


	//   ....[148]....
        /*0a30*/ 	.word	0x00004610
        /*0a34*/ 	.word	0x000000ff
        /*0a38*/ 	.word	0x00000000
        /*0a3c*/ 	.short	0x010a
        /*0a3e*/ 	.byte	0x07
	.zero		1


	//   ....[149]....
        /*0a40*/ 	.word	0x00004740
        /*0a44*/ 	.word	0x000000ff
        /*0a48*/ 	.word	0x00000000
        /*0a4c*/ 	.short	0x010a
        /*0a4e*/ 	.byte	0x04
	.zero		1


	//   ....[150]....
        /*0a50*/ 	.word	0x000048f0
        /*0a54*/ 	.word	0x000000ff
        /*0a58*/ 	.word	0x00000000
        /*0a5c*/ 	.short	0x010a
        /*0a5e*/ 	.byte	0x05
	.zero		1


	//   ....[151]....
        /*0a60*/ 	.word	0x00004980
        /*0a64*/ 	.word	0x000000ff
        /*0a68*/ 	.word	0x00000000
        /*0a6c*/ 	.short	0x010a
        /*0a6e*/ 	.byte	0x05
	.zero		1


	//   ....[152]....
        /*0a70*/ 	.word	0x00004a10
        /*0a74*/ 	.word	0x000000ff
        /*0a78*/ 	.word	0x00000000
        /*0a7c*/ 	.short	0x010a
        /*0a7e*/ 	.byte	0x05
	.zero		1


	//   ....[153]....
        /*0a80*/ 	.word	0x00004aa0
        /*0a84*/ 	.word	0x000000ff
        /*0a88*/ 	.word	0x00000000
        /*0a8c*/ 	.short	0x010a
        /*0a8e*/ 	.byte	0x07
	.zero		1


	//   ....[154]....
        /*0a90*/ 	.word	0x00004f00
        /*0a94*/ 	.word	0x00000000
        /*0a98*/ 	.word	0x00000250
        /*0a9c*/ 	.short	0x010a
        /*0a9e*/ 	.byte	0xff
	.zero		1


	//   ....[155]....
        /*0aa0*/ 	.word	0x00004fc0
        /*0aa4*/ 	.word	0x00000000
        /*0aa8*/ 	.word	0x00000000
        /*0aac*/ 	.short	0x0101
        /*0aae*/ 	.byte	0xff
	.zero		1


	//   ....[156]....
        /*0ab0*/ 	.word	0x000052e0
        /*0ab4*/ 	.word	0x000000ff
        /*0ab8*/ 	.word	0x00000248
        /*0abc*/ 	.short	0x010a
        /*0abe*/ 	.byte	0x07
	.zero		1


	//   ....[157]....
        /*0ac0*/ 	.word	0x000054d0
        /*0ac4*/ 	.word	0x000000ff
        /*0ac8*/ 	.word	0x00000230
        /*0acc*/ 	.short	0x010a
        /*0ace*/ 	.byte	0x07
	.zero		1


	//   ....[158]....
        /*0ad0*/ 	.word	0x000056a0
        /*0ad4*/ 	.word	0x000000ff
        /*0ad8*/ 	.word	0x00000220
        /*0adc*/ 	.short	0x010b
        /*0ade*/ 	.byte	0x07
	.zero		1


	//   ....[159]....
        /*0ae0*/ 	.word	0x00005710
        /*0ae4*/ 	.word	0x000000ff
        /*0ae8*/ 	.word	0x00000000
        /*0aec*/ 	.short	0x0101
        /*0aee*/ 	.byte	0x08
	.zero		1


	//   ....[160]....
        /*0af0*/ 	.word	0x00005740
        /*0af4*/ 	.word	0x000000ff
        /*0af8*/ 	.word	0x00000238
        /*0afc*/ 	.short	0x010a
        /*0afe*/ 	.byte	0x07
	.zero		1


	//   ....[161]....
        /*0b00*/ 	.word	0x00005950
        /*0b04*/ 	.word	0x000000ff
        /*0b08*/ 	.word	0x00000228
        /*0b0c*/ 	.short	0x010b
        /*0b0e*/ 	.byte	0x07
	.zero		1


	//   ....[162]....
        /*0b10*/ 	.word	0x00005970
        /*0b14*/ 	.word	0x000000ff
        /*0b18*/ 	.word	0x00000000
        /*0b1c*/ 	.short	0x0101
        /*0b1e*/ 	.byte	0x0d
	.zero		1


	//   ....[163]....
        /*0b20*/ 	.word	0x000059a0
        /*0b24*/ 	.word	0x000000ff
        /*0b28*/ 	.word	0x00000230
        /*0b2c*/ 	.short	0x010a
        /*0b2e*/ 	.byte	0x07
	.zero		1


	//   ....[164]....
        /*0b30*/ 	.word	0x000059e0
        /*0b34*/ 	.word	0x00000000
        /*0b38*/ 	.word	0x00000238
        /*0b3c*/ 	.short	0x010a
        /*0b3e*/ 	.byte	0xff
	.zero		1


	//   ....[165]....
        /*0b40*/ 	.word	0x00005d20
        /*0b44*/ 	.word	0x00000000
        /*0b48*/ 	.word	0x00000250
        /*0b4c*/ 	.short	0x010a
        /*0b4e*/ 	.byte	0xff
	.zero		1


	//   ....[166]....
        /*0b50*/ 	.word	0x00005e30
        /*0b54*/ 	.word	0x00000000
        /*0b58*/ 	.word	0x00000000
        /*0b5c*/ 	.short	0x0101
        /*0b5e*/ 	.byte	0xff
	.zero		1


	//   ....[167]....
        /*0b60*/ 	.word	0x00006880
        /*0b64*/ 	.word	0x00000000
        /*0b68*/ 	.word	0x00000220
        /*0b6c*/ 	.short	0x010a
        /*0b6e*/ 	.byte	0xff
	.zero		1


	//   ....[168]....
        /*0b70*/ 	.word	0x000068f0
        /*0b74*/ 	.word	0x00000071
        /*0b78*/ 	.word	0x00000270
        /*0b7c*/ 	.short	0x010a
        /*0b7e*/ 	.byte	0xff
	.zero		1


	//   ....[169]....
        /*0b80*/ 	.word	0x000069d0
        /*0b84*/ 	.word	0x00000000
        /*0b88*/ 	.word	0x00000220
        /*0b8c*/ 	.short	0x010a
        /*0b8e*/ 	.byte	0xff
	.zero		1


	//   ....[170]....
        /*0b90*/ 	.word	0x00006b10
        /*0b94*/ 	.word	0x00000000
        /*0b98*/ 	.word	0x00000000
        /*0b9c*/ 	.short	0x0101
        /*0b9e*/ 	.byte	0xff
	.zero		1


	//   ....[171]....
        /*0ba0*/ 	.word	0x00006b70
        /*0ba4*/ 	.word	0x00000071
        /*0ba8*/ 	.word	0x00000270
        /*0bac*/ 	.short	0x010a
        /*0bae*/ 	.byte	0xff
	.zero		1


	//   ....[172]....
        /*0bb0*/ 	.word	0x000076c0
        /*0bb4*/ 	.word	0x00000020
        /*0bb8*/ 	.word	0x00000220
        /*0bbc*/ 	.short	0x010a
        /*0bbe*/ 	.byte	0xff
	.zero		1


	//   ....[173]....
        /*0bc0*/ 	.word	0x00007780
        /*0bc4*/ 	.word	0x00000020
        /*0bc8*/ 	.word	0x00000220
        /*0bcc*/ 	.short	0x010a
        /*0bce*/ 	.byte	0xff
	.zero		1


	//   ....[174]....
        /*0bd0*/ 	.word	0x000078a0
        /*0bd4*/ 	.word	0x00000003
        /*0bd8*/ 	.word	0x00000000
        /*0bdc*/ 	.short	0x0101
        /*0bde*/ 	.byte	0xff
	.zero		1


	//   ....[175]....
        /*0be0*/ 	.word	0x00007ce0
        /*0be4*/ 	.word	0x000000ff
        /*0be8*/ 	.word	0x00000000
        /*0bec*/ 	.short	0x0101
        /*0bee*/ 	.byte	0x05
	.zero		1


	//   ....[176]....
        /*0bf0*/ 	.word	0x00008520
        /*0bf4*/ 	.word	0x00000003
        /*0bf8*/ 	.word	0x000002c0
        /*0bfc*/ 	.short	0x010a
        /*0bfe*/ 	.byte	0xff
	.zero		1


	//   ....[177]....
        /*0c00*/ 	.word	0x00008580
        /*0c04*/ 	.word	0x00000002
        /*0c08*/ 	.word	0x00000110
        /*0c0c*/ 	.short	0x010a
        /*0c0e*/ 	.byte	0xff
	.zero		1


	//   ....[178]....
        /*0c10*/ 	.word	0x000085e0
        /*0c14*/ 	.word	0x00000002
        /*0c18*/ 	.word	0x00000110
        /*0c1c*/ 	.short	0x010a
        /*0c1e*/ 	.byte	0xff
	.zero		1


	//   ....[179]....
        /*0c20*/ 	.word	0x00008630
        /*0c24*/ 	.word	0x00000002
        /*0c28*/ 	.word	0x00000250
        /*0c2c*/ 	.short	0x010a
        /*0c2e*/ 	.byte	0xff
	.zero		1


	//   ....[180]....
        /*0c30*/ 	.word	0x00008690
        /*0c34*/ 	.word	0x00000000
        /*0c38*/ 	.word	0x00000000
        /*0c3c*/ 	.short	0x010a
        /*0c3e*/ 	.byte	0xff
	.zero		1


	//   ....[181]....
        /*0c40*/ 	.word	0x000086f0
        /*0c44*/ 	.word	0x00000000
        /*0c48*/ 	.word	0x00000000
        /*0c4c*/ 	.short	0x010a
        /*0c4e*/ 	.byte	0xff
	.zero		1


	//   ....[182]....
        /*0c50*/ 	.word	0x00008750
        /*0c54*/ 	.word	0x00000000
        /*0c58*/ 	.word	0x00000000
        /*0c5c*/ 	.short	0x010a
        /*0c5e*/ 	.byte	0xff
	.zero		1


	//   ....[183]....
        /*0c60*/ 	.word	0x000087b0
        /*0c64*/ 	.word	0x00000000
        /*0c68*/ 	.word	0x00000000
        /*0c6c*/ 	.short	0x010a
        /*0c6e*/ 	.byte	0xff
	.zero		1


	//   ....[184]....
        /*0c70*/ 	.word	0x00008810
        /*0c74*/ 	.word	0x00000000
        /*0c78*/ 	.word	0x00000000
        /*0c7c*/ 	.short	0x010a
        /*0c7e*/ 	.byte	0xff
	.zero		1


	//   ....[185]....
        /*0c80*/ 	.word	0x00008870
        /*0c84*/ 	.word	0x00000000
        /*0c88*/ 	.word	0x00000000
        /*0c8c*/ 	.short	0x010a
        /*0c8e*/ 	.byte	0xff
	.zero		1


	//   ....[186]....
        /*0c90*/ 	.word	0x000088d0
        /*0c94*/ 	.word	0x00000000
        /*0c98*/ 	.word	0x00000000
        /*0c9c*/ 	.short	0x010a
        /*0c9e*/ 	.byte	0xff
	.zero		1


	//   ....[187]....
        /*0ca0*/ 	.word	0x00008930
        /*0ca4*/ 	.word	0x00000000
        /*0ca8*/ 	.word	0x00000000
        /*0cac*/ 	.short	0x010a
        /*0cae*/ 	.byte	0xff
	.zero		1


	//   ....[188]....
        /*0cb0*/ 	.word	0x00008990
        /*0cb4*/ 	.word	0x00000000
        /*0cb8*/ 	.word	0x00000000
        /*0cbc*/ 	.short	0x010a
        /*0cbe*/ 	.byte	0xff
	.zero		1


	//   ....[189]....
        /*0cc0*/ 	.word	0x000089f0
        /*0cc4*/ 	.word	0x00000000
        /*0cc8*/ 	.word	0x00000000
        /*0ccc*/ 	.short	0x010a
        /*0cce*/ 	.byte	0xff
	.zero		1


	//   ....[190]....
        /*0cd0*/ 	.word	0x00008a50
        /*0cd4*/ 	.word	0x00000000
        /*0cd8*/ 	.word	0x00000000
        /*0cdc*/ 	.short	0x010a
        /*0cde*/ 	.byte	0xff
	.zero		1


	//   ....[191]....
        /*0ce0*/ 	.word	0x00008ab0
        /*0ce4*/ 	.word	0x00000000
        /*0ce8*/ 	.word	0x00000000
        /*0cec*/ 	.short	0x010a
        /*0cee*/ 	.byte	0xff
	.zero		1


	//   ....[192]....
        /*0cf0*/ 	.word	0x00008b10
        /*0cf4*/ 	.word	0x00000000
        /*0cf8*/ 	.word	0x00000000
        /*0cfc*/ 	.short	0x010a
        /*0cfe*/ 	.byte	0xff
	.zero		1


	//   ....[193]....
        /*0d00*/ 	.word	0x00008b70
        /*0d04*/ 	.word	0x00000000
        /*0d08*/ 	.word	0x00000000
        /*0d0c*/ 	.short	0x010a
        /*0d0e*/ 	.byte	0xff
	.zero		1


	//   ....[194]....
        /*0d10*/ 	.word	0x00008bd0
        /*0d14*/ 	.word	0x00000000
        /*0d18*/ 	.word	0x00000000
        /*0d1c*/ 	.short	0x010a
        /*0d1e*/ 	.byte	0xff
	.zero		1


	//   ....[195]....
        /*0d20*/ 	.word	0x00008c30
        /*0d24*/ 	.word	0x00000000
        /*0d28*/ 	.word	0x00000000
        /*0d2c*/ 	.short	0x010a
        /*0d2e*/ 	.byte	0xff
	.zero		1


	//   ....[196]....
        /*0d30*/ 	.word	0x00008c90
        /*0d34*/ 	.word	0x00000000
        /*0d38*/ 	.word	0x00000000
        /*0d3c*/ 	.short	0x010a
        /*0d3e*/ 	.byte	0xff
	.zero		1


	//   ....[197]....
        /*0d40*/ 	.word	0x00008cf0
        /*0d44*/ 	.word	0x00000000
        /*0d48*/ 	.word	0x00000000
        /*0d4c*/ 	.short	0x010a
        /*0d4e*/ 	.byte	0xff
	.zero		1


	//   ....[198]....
        /*0d50*/ 	.word	0x00008d50
        /*0d54*/ 	.word	0x00000000
        /*0d58*/ 	.word	0x00000000
        /*0d5c*/ 	.short	0x010a
        /*0d5e*/ 	.byte	0xff
	.zero		1


	//   ....[199]....
        /*0d60*/ 	.word	0x00008db0
        /*0d64*/ 	.word	0x00000000
        /*0d68*/ 	.word	0x00000000
        /*0d6c*/ 	.short	0x010a
        /*0d6e*/ 	.byte	0xff
	.zero		1


	//   ....[200]....
        /*0d70*/ 	.word	0x00008e10
        /*0d74*/ 	.word	0x00000000
        /*0d78*/ 	.word	0x00000000
        /*0d7c*/ 	.short	0x010a
        /*0d7e*/ 	.byte	0xff
	.zero		1


	//   ....[201]....
        /*0d80*/ 	.word	0x00008e70
        /*0d84*/ 	.word	0x00000000
        /*0d88*/ 	.word	0x00000000
        /*0d8c*/ 	.short	0x010a
        /*0d8e*/ 	.byte	0xff
	.zero		1


	//   ....[202]....
        /*0d90*/ 	.word	0x00008ed0
        /*0d94*/ 	.word	0x00000000
        /*0d98*/ 	.word	0x00000000
        /*0d9c*/ 	.short	0x010a
        /*0d9e*/ 	.byte	0xff
	.zero		1


	//   ....[203]....
        /*0da0*/ 	.word	0x00008f30
        /*0da4*/ 	.word	0x00000000
        /*0da8*/ 	.word	0x00000000
        /*0dac*/ 	.short	0x010a
        /*0dae*/ 	.byte	0xff
	.zero		1


	//   ....[204]....
        /*0db0*/ 	.word	0x00008f90
        /*0db4*/ 	.word	0x00000000
        /*0db8*/ 	.word	0x00000000
        /*0dbc*/ 	.short	0x010a
        /*0dbe*/ 	.byte	0xff
	.zero		1


	//   ....[205]....
        /*0dc0*/ 	.word	0x00008ff0
        /*0dc4*/ 	.word	0x00000000
        /*0dc8*/ 	.word	0x00000000
        /*0dcc*/ 	.short	0x010a
        /*0dce*/ 	.byte	0xff
	.zero		1


	//   ....[206]....
        /*0dd0*/ 	.word	0x00009050
        /*0dd4*/ 	.word	0x00000000
        /*0dd8*/ 	.word	0x00000000
        /*0ddc*/ 	.short	0x010a
        /*0dde*/ 	.byte	0xff
	.zero		1


	//   ....[207]....
        /*0de0*/ 	.word	0x000090b0
        /*0de4*/ 	.word	0x00000000
        /*0de8*/ 	.word	0x00000000
        /*0dec*/ 	.short	0x010a
        /*0dee*/ 	.byte	0xff
	.zero		1


	//   ....[208]....
        /*0df0*/ 	.word	0x00009110
        /*0df4*/ 	.word	0x00000000
        /*0df8*/ 	.word	0x00000000
        /*0dfc*/ 	.short	0x010a
        /*0dfe*/ 	.byte	0xff
	.zero		1


	//   ....[209]....
        /*0e00*/ 	.word	0x00009170
        /*0e04*/ 	.word	0x00000000
        /*0e08*/ 	.word	0x00000000
        /*0e0c*/ 	.short	0x010a
        /*0e0e*/ 	.byte	0xff
	.zero		1


	//   ....[210]....
        /*0e10*/ 	.word	0x000091d0
        /*0e14*/ 	.word	0x00000000
        /*0e18*/ 	.word	0x00000000
        /*0e1c*/ 	.short	0x010a
        /*0e1e*/ 	.byte	0xff
	.zero		1


	//   ....[211]....
        /*0e20*/ 	.word	0x00009230
        /*0e24*/ 	.word	0x00000000
        /*0e28*/ 	.word	0x00000000
        /*0e2c*/ 	.short	0x010a
        /*0e2e*/ 	.byte	0xff
	.zero		1


	//   ....[212]....
        /*0e30*/ 	.word	0x00009290
        /*0e34*/ 	.word	0x00000000
        /*0e38*/ 	.word	0x00000000
        /*0e3c*/ 	.short	0x010a
        /*0e3e*/ 	.byte	0xff
	.zero		1


	//   ....[213]....
        /*0e40*/ 	.word	0x000092e0
        /*0e44*/ 	.word	0x00000000
        /*0e48*/ 	.word	0x000002b0
        /*0e4c*/ 	.short	0x010a
        /*0e4e*/ 	.byte	0xff
	.zero		1


	//   ....[214]....
        /*0e50*/ 	.word	0x00009340
        /*0e54*/ 	.word	0x00000000
        /*0e58*/ 	.word	0x00000260
        /*0e5c*/ 	.short	0x010a
        /*0e5e*/ 	.byte	0xff
	.zero		1


	//   ....[215]....
        /*0e60*/ 	.word	0x00009390
        /*0e64*/ 	.word	0x00000000
        /*0e68*/ 	.word	0x00000250
        /*0e6c*/ 	.short	0x010a
        /*0e6e*/ 	.byte	0xff
	.zero		1


	//   ....[216]....
        /*0e70*/ 	.word	0x000093f0
        /*0e74*/ 	.word	0x00000000
        /*0e78*/ 	.word	0x00000260
        /*0e7c*/ 	.short	0x010a
        /*0e7e*/ 	.byte	0xff
	.zero		1


	//   ....[217]....
        /*0e80*/ 	.word	0x00009440
        /*0e84*/ 	.word	0x00000000
        /*0e88*/ 	.word	0x00000250
        /*0e8c*/ 	.short	0x010a
        /*0e8e*/ 	.byte	0xff
	.zero		1


	//   ....[218]....
        /*0e90*/ 	.word	0x000094a0
        /*0e94*/ 	.word	0x00000003
        /*0e98*/ 	.word	0x00000290
        /*0e9c*/ 	.short	0x010a
        /*0e9e*/ 	.byte	0xff
	.zero		1


	//   ....[219]....
        /*0ea0*/ 	.word	0x00009500
        /*0ea4*/ 	.word	0x00000000
        /*0ea8*/ 	.word	0x00000000
        /*0eac*/ 	.short	0x010a
        /*0eae*/ 	.byte	0xff
	.zero		1


	//   ....[220]....
        /*0eb0*/ 	.word	0x00009560
        /*0eb4*/ 	.word	0x00000000
        /*0eb8*/ 	.word	0x00000000
        /*0ebc*/ 	.short	0x010a
        /*0ebe*/ 	.byte	0xff
	.zero		1


	//   ....[221]....
        /*0ec0*/ 	.word	0x000095c0
        /*0ec4*/ 	.word	0x00000000
        /*0ec8*/ 	.word	0x00000000
        /*0ecc*/ 	.short	0x010a
        /*0ece*/ 	.byte	0xff
	.zero		1


	//   ....[222]....
        /*0ed0*/ 	.word	0x00009620
        /*0ed4*/ 	.word	0x00000000
        /*0ed8*/ 	.word	0x00000000
        /*0edc*/ 	.short	0x010a
        /*0ede*/ 	.byte	0xff
	.zero		1


	//   ....[223]....
        /*0ee0*/ 	.word	0x00009680
        /*0ee4*/ 	.word	0x00000000
        /*0ee8*/ 	.word	0x00000000
        /*0eec*/ 	.short	0x010a
        /*0eee*/ 	.byte	0xff
	.zero		1


	//   ....[224]....
        /*0ef0*/ 	.word	0x000096d0
        /*0ef4*/ 	.word	0x00000000
        /*0ef8*/ 	.word	0x00000250
        /*0efc*/ 	.short	0x010a
        /*0efe*/ 	.byte	0xff
	.zero		1


	//   ....[225]....
        /*0f00*/ 	.word	0x00009730
        /*0f04*/ 	.word	0x00000000
        /*0f08*/ 	.word	0x00000248
        /*0f0c*/ 	.short	0x010a
        /*0f0e*/ 	.byte	0xff
	.zero		1


	//   ....[226]....
        /*0f10*/ 	.word	0x00009790
        /*0f14*/ 	.word	0x00000003
        /*0f18*/ 	.word	0x00000230
        /*0f1c*/ 	.short	0x010a
        /*0f1e*/ 	.byte	0xff
	.zero		1


	//   ....[227]....
        /*0f20*/ 	.word	0x000097f0
        /*0f24*/ 	.word	0x00000003
        /*0f28*/ 	.word	0x00000238
        /*0f2c*/ 	.short	0x010a
        /*0f2e*/ 	.byte	0xff
	.zero		1


	//   ....[228]....
        /*0f30*/ 	.word	0x00009850
        /*0f34*/ 	.word	0x00000000
        /*0f38*/ 	.word	0x00000230
        /*0f3c*/ 	.short	0x010a
        /*0f3e*/ 	.byte	0xff
	.zero		1


	//   ....[229]....
        /*0f40*/ 	.word	0x000098a0
        /*0f44*/ 	.word	0x00000000
        /*0f48*/ 	.word	0x00000250
        /*0f4c*/ 	.short	0x010a
        /*0f4e*/ 	.byte	0xff
	.zero		1


	//   ....[230]....
        /*0f50*/ 	.word	0x000098f0
        /*0f54*/ 	.word	0x00000000
        /*0f58*/ 	.word	0x00000220
        /*0f5c*/ 	.short	0x010a
        /*0f5e*/ 	.byte	0xff
	.zero		1


	//   ....[231]....
        /*0f60*/ 	.word	0x00009940
        /*0f64*/ 	.word	0x00000071
        /*0f68*/ 	.word	0x00000270
        /*0f6c*/ 	.short	0x010a
        /*0f6e*/ 	.byte	0xff
	.zero		1


	//   ....[232]....
        /*0f70*/ 	.word	0x00009990
        /*0f74*/ 	.word	0x00000020
        /*0f78*/ 	.word	0x00000220
        /*0f7c*/ 	.short	0x010a
        /*0f7e*/ 	.byte	0xff
	.zero		1


	//----- nvinfo : EIATTR_NUM_MBARRIERS
	.align		4
.L_47:
        /*0f80*/ 	.byte	0x03, 0x38
        /*0f82*/ 	.short	0x005a


	//----- nvinfo : EIATTR_EXIT_INSTR_OFFSETS
	.align		4
        /*0f84*/ 	.byte	0x04, 0x1c
        /*0f86*/ 	.short	(.L_49 - .L_48)


	//   ....[0]....
.L_48:
        /*0f88*/ 	.word	0x000039a0


	//   ....[1]....
        /*0f8c*/ 	.word	0x00003e90


	//   ....[2]....
        /*0f90*/ 	.word	0x00003ef0


	//   ....[3]....
        /*0f94*/ 	.word	0x00004d00


	//   ....[4]....
        /*0f98*/ 	.word	0x00005a10


	//   ....[5]....
        /*0f9c*/ 	.word	0x00005a50


	//   ....[6]....
        /*0fa0*/ 	.word	0x00008510


	//----- nvinfo : EIATTR_MAX_THREADS
	.align		4
.L_49:
        /*0fa4*/ 	.byte	0x04, 0x05
        /*0fa6*/ 	.short	(.L_51 - .L_50)
.L_50:
        /*0fa8*/ 	.word	0x00000100
        /*0fac*/ 	.word	0x00000001
        /*0fb0*/ 	.word	0x00000001


	//----- nvinfo : EIATTR_CRS_STACK_SIZE
	.align		4
.L_51:
        /*0fb4*/ 	.byte	0x04, 0x1e
        /*0fb6*/ 	.short	(.L_53 - .L_52)
.L_52:
        /*0fb8*/ 	.word	0x00000000


	//----- nvinfo : EIATTR_CBANK_PARAM_SIZE
	.align		4
.L_53:
        /*0fbc*/ 	.byte	0x03, 0x19
        /*0fbe*/ 	.short	0x0800


	//----- nvinfo : EIATTR_PARAM_CBANK
	.align		4
        /*0fc0*/ 	.byte	0x04, 0x0a
        /*0fc2*/ 	.short	(.L_55 - .L_54)
	.align		4
.L_54:
        /*0fc4*/ 	.word	index@(.nv.constant0._ZN7cutlass13device_kernelINS_4gemm6kernel13GemmUniversalIN4cute5tupleIJiiiiEEENS1_10collective13CollectiveMmaINS1_35MainloopSm100TmaUmmaWarpSpecializedILi34ELi2ELi4ENS5_IJNS4_1CILi1EEESB_SB_EEEEENS5_IJNSA_ILi64EEENSA_ILi128EEENSA_ILi32EEEEEENS_12float_e4m3_tENS5_IJlSB_lEEESI_SJ_NS4_8TiledMMAINS4_8MMA_AtomIJNS4_10MMA_TraitsINS4_19SM100_MMA_F8F6F4_SSEJSI_SI_fSE_SF_NS4_17integral_constantINS4_4UMMA5MajorELSQ_0EEESR_NSO_INSP_7ScaleInELSS_0EEEST_EEEEEENS4_6LayoutISC_NS5_IJNSA_ILi0EEESX_SX_EEEEENS5_IJNS4_10UnderscoreES10_S10_EEEEENS4_13SM90_TMA_LOADENS4_14ComposedLayoutINS4_7SwizzleILi1ELi4ELi3EEENS4_18smem_ptr_flag_bitsILi8EEENSW_INS5_IJNSA_ILi8EEESG_EEENS5_IJSG_SB_EEEEEEEvNS4_8identityES13_S1D_vS1E_EENS_8epilogue10collective18CollectiveEpilogueINS1G_23Sm100TmaWarpSpecializedILi2ELi2ELi32ELb0ELb0EEEJSH_NS5_IJNSW_ISE_SB_EES1L_EEESI_SJ_SI_SJ_NS1G_6fusion15FusionCallbacksIS1K_NS1N_17LinearCombinationISI_fSI_fLNS_15FloatRoundStyleE2EEESH_S1M_JEEENS4_5SM1004TMEM4LOAD26SM100_TMEM_LOAD_16dp32b32xES13_NS14_INS15_ILi2ELi4ELi3EEES18_NSW_INS5_IJS19_SE_EEENS5_IJSE_SB_EEEEEEENS4_39AutoVectorizingCopyWithAssumedAlignmentILi128EEENS4_14SM90_TMA_STOREES21_S23_S23_EEEvvEEEEvNT_6ParamsE)
        /*0fc8*/ 	.short	0x0380
        /*0fca*/ 	.short	0x0800


	//----- nvinfo : EIATTR_SW_WAR
	.align		4
.L_55:
        /*0fcc*/ 	.byte	0x04, 0x36
        /*0fce*/ 	.short	(.L_57 - .L_56)
.L_56:
        /*0fd0*/ 	.word	0x00000008
.L_57:


//--------------------- .nv.callgraph             --------------------------
	.section	.nv.callgraph,"",@"SHT_CUDA_CALLGRAPH"
	.align	4
	.sectionentsize	8
	.align		4
        /*0000*/ 	.word	0x00000000
	.align		4
        /*0004*/ 	.word	0xffffffff
	.align		4
        /*0008*/ 	.word	index@(_ZN7cutlass13device_kernelINS_4gemm6kernel13GemmUniversalIN4cute5tupleIJiiiiEEENS1_10collective13CollectiveMmaINS1_35MainloopSm100TmaUmmaWarpSpecializedILi34ELi2ELi4ENS5_IJNS4_1CILi1EEESB_SB_EEEEENS5_IJNSA_ILi64EEENSA_ILi128EEENSA_ILi32EEEEEENS_12float_e4m3_tENS5_IJlSB_lEEESI_SJ_NS4_8TiledMMAINS4_8MMA_AtomIJNS4_10MMA_TraitsINS4_19SM100_MMA_F8F6F4_SSEJSI_SI_fSE_SF_NS4_17integral_constantINS4_4UMMA5MajorELSQ_0EEESR_NSO_INSP_7ScaleInELSS_0EEEST_EEEEEENS4_6LayoutISC_NS5_IJNSA_ILi0EEESX_SX_EEEEENS5_IJNS4_10UnderscoreES10_S10_EEEEENS4_13SM90_TMA_LOADENS4_14ComposedLayoutINS4_7SwizzleILi1ELi4ELi3EEENS4_18smem_ptr_flag_bitsILi8EEENSW_INS5_IJNSA_ILi8EEESG_EEENS5_IJSG_SB_EEEEEEEvNS4_8identityES13_S1D_vS1E_EENS_8epilogue10collective18CollectiveEpilogueINS1G_23Sm100TmaWarpSpecializedILi2ELi2ELi32ELb0ELb0EEEJSH_NS5_IJNSW_ISE_SB_EES1L_EEESI_SJ_SI_SJ_NS1G_6fusion15FusionCallbacksIS1K_NS1N_17LinearCombinationISI_fSI_fLNS_15FloatRoundStyleE2EEESH_S1M_JEEENS4_5SM1004TMEM4LOAD26SM100_TMEM_LOAD_16dp32b32xES13_NS14_INS15_ILi2ELi4ELi3EEES18_NSW_INS5_IJS19_SE_EEENS5_IJSE_SB_EEEEEEENS4_39AutoVectorizingCopyWithAssumedAlignmentILi128EEENS4_14SM90_TMA_STOREES21_S23_S23_EEEvvEEEEvNT_6ParamsE)
	.align		4
        /*000c*/ 	.word	index@(__assertfail)
	.align		4
        /*0010*/ 	.word	0x00000000
	.align		4
        /*0014*/ 	.word	0xfffffffe
	.align		4
        /*0018*/ 	.word	0x00000000
	.align		4
        /*001c*/ 	.word	0xfffffffd
	.align		4
        /*0020*/ 	.word	0x00000000
	.align		4
        /*0024*/ 	.word	0xfffffffc


//--------------------- .nv.constant4             --------------------------
	.section	.nv.constant4,"a",@progbits
	.align	8
	.align		8
.nv.constant4:
        /*0000*/ 	.dword	__assertfail
	.align		8
        /*0008*/ 	.dword	__unnamed_1
	.align		8
        /*0010*/ 	.dword	__unnamed_2
	.align		8
        /*0018*/ 	.dword	_ZN40_INTERNAL_7d55b3e0_4_k_cu_730c0d92_201664cuda3std3__45__cpo5beginE
	.align		8
        /*0020*/ 	.dword	_ZN40_INTERNAL_7d55b3e0_4_k_cu_730c0d92_201664cuda3std3__45__cpo3endE
	.align		8
        /*0028*/ 	.dword	_ZN40_INTERNAL_7d55b3e0_4_k_cu_730c0d92_201664cuda3std3__45__cpo6cbeginE
	.align		8
        /*0030*/ 	.dword	_ZN40_INTERNAL_7d55b3e0_4_k_cu_730c0d92_201664cuda3std3__45__cpo4cendE
	.align		8
        /*0038*/ 	.dword	_ZN40_INTERNAL_7d55b3e0_4_k_cu_730c0d92_201664cuda3std3__442_GLOBAL__N__7d55b3e0_4_k_cu_730c0d92_201666ignoreE
	.align		8
        /*0040*/ 	.dword	_ZN40_INTERNAL_7d55b3e0_4_k_cu_730c0d92_201664cuda3std3__419piecewise_constructE
	.align		8
        /*0048*/ 	.dword	_ZN40_INTERNAL_7d55b3e0_4_k_cu_730c0d92_201664cuda3std3__48in_placeE
	.align		8
        /*0050*/ 	.dword	_ZN40_INTERNAL_7d55b3e0_4_k_cu_730c0d92_201664cuda3std6ranges3__45__cpo4swapE
	.align		8
        /*0058*/ 	.dword	_ZN40_INTERNAL_7d55b3e0_4_k_cu_730c0d92_201664cuda3std6ranges3__45__cpo9iter_moveE
	.align		8
        /*0060*/ 	.dword	_ZN40_INTERNAL_7d55b3e0_4_k_cu_730c0d92_201664cute7productE
	.align		8
        /*0068*/ 	.dword	_ZN40_INTERNAL_7d55b3e0_4_k_cu_730c0d92_201664cute1_E
	.align		8
        /*0070*/ 	.dword	$str$25
	.align		8
        /*0078*/ 	.dword	$str$26
	.align		8
        /*0080*/ 	.dword	$str$27
	.align		8
        /*0088*/ 	.dword	$str$28


//--------------------- .text._ZN7cutlass13device_kernelINS_4gemm6kernel13GemmUniversalIN4cute5tupleIJiiiiEEENS1_10collective13CollectiveMmaINS1_35MainloopSm100TmaUmmaWarpSpecializedILi34ELi2ELi4ENS5_IJNS4_1CILi1EEESB_SB_EEEEENS5_IJNSA_ILi64EEENSA_ILi128EEENSA_ILi32EEEEEENS_12float_e4m3_tENS5_IJlSB_lEEESI_SJ_NS4_8TiledMMAINS4_8MMA_AtomIJNS4_10MMA_TraitsINS4_19SM100_MMA_F8F6F4_SSEJSI_SI_fSE_SF_NS4_17integral_constantINS4_4UMMA5MajorELSQ_0EEESR_NSO_INSP_7ScaleInELSS_0EEEST_EEEEEENS4_6LayoutISC_NS5_IJNSA_ILi0EEESX_SX_EEEEENS5_IJNS4_10UnderscoreES10_S10_EEEEENS4_13SM90_TMA_LOADENS4_14ComposedLayoutINS4_7SwizzleILi1ELi4ELi3EEENS4_18smem_ptr_flag_bitsILi8EEENSW_INS5_IJNSA_ILi8EEESG_EEENS5_IJSG_SB_EEEEEEEvNS4_8identityES13_S1D_vS1E_EENS_8epilogue10collective18CollectiveEpilogueINS1G_23Sm100TmaWarpSpecializedILi2ELi2ELi32ELb0ELb0EEEJSH_NS5_IJNSW_ISE_SB_EES1L_EEESI_SJ_SI_SJ_NS1G_6fusion15FusionCallbacksIS1K_NS1N_17LinearCombinationISI_fSI_fLNS_15FloatRoundStyleE2EEESH_S1M_JEEENS4_5SM1004TMEM4LOAD26SM100_TMEM_LOAD_16dp32b32xES13_NS14_INS15_ILi2ELi4ELi3EEES18_NSW_INS5_IJS19_SE_EEENS5_IJSE_SB_EEEEEEENS4_39AutoVectorizingCopyWithAssumedAlignmentILi128EEENS4_14SM90_TMA_STOREES21_S23_S23_EEEvvEEEEvNT_6ParamsE --------------------------
	.section	.text._ZN7cutlass13device_kernelINS_4gemm6kernel13GemmUniversalIN4cute5tupleIJiiiiEEENS1_10collective13CollectiveMmaINS1_35MainloopSm100TmaUmmaWarpSpecializedILi34ELi2ELi4ENS5_IJNS4_1CILi1EEESB_SB_EEEEENS5_IJNSA_ILi64EEENSA_ILi128EEENSA_ILi32EEEEEENS_12float_e4m3_tENS5_IJlSB_lEEESI_SJ_NS4_8TiledMMAINS4_8MMA_AtomIJNS4_10MMA_TraitsINS4_19SM100_MMA_F8F6F4_SSEJSI_SI_fSE_SF_NS4_17integral_constantINS4_4UMMA5MajorELSQ_0EEESR_NSO_INSP_7ScaleInELSS_0EEEST_EEEEEENS4_6LayoutISC_NS5_IJNSA_ILi0EEESX_SX_EEEEENS5_IJNS4_10UnderscoreES10_S10_EEEEENS4_13SM90_TMA_LOADENS4_14ComposedLayoutINS4_7SwizzleILi1ELi4ELi3EEENS4_18smem_ptr_flag_bitsILi8EEENSW_INS5_IJNSA_ILi8EEESG_EEENS5_IJSG_SB_EEEEEEEvNS4_8identityES13_S1D_vS1E_EENS_8epilogue10collective18CollectiveEpilogueINS1G_23Sm100TmaWarpSpecializedILi2ELi2ELi32ELb0ELb0EEEJSH_NS5_IJNSW_ISE_SB_EES1L_EEESI_SJ_SI_SJ_NS1G_6fusion15FusionCallbacksIS1K_NS1N_17LinearCombinationISI_fSI_fLNS_15FloatRoundStyleE2EEESH_S1M_JEEENS4_5SM1004TMEM4LOAD26SM100_TMEM_LOAD_16dp32b32xES13_NS14_INS15_ILi2ELi4ELi3EEES18_NSW_INS5_IJS19_SE_EEENS5_IJSE_SB_EEEEEEENS4_39AutoVectorizingCopyWithAssumedAlignmentILi128EEENS4_14SM90_TMA_STOREES21_S23_S23_EEEvvEEEEvNT_6ParamsE,"ax",@progbits
	.align	128
.text._ZN7cutlass13device_kernelINS_4gemm6kernel13GemmUniversalIN4cute5tupleIJiiiiEEENS1_10collective13CollectiveMmaINS1_35MainloopSm100TmaUmmaWarpSpecializedILi34ELi2ELi4ENS5_IJNS4_1CILi1EEESB_SB_EEEEENS5_IJNSA_ILi64EEENSA_ILi128EEENSA_ILi32EEEEEENS_12float_e4m3_tENS5_IJlSB_lEEESI_SJ_NS4_8TiledMMAINS4_8MMA_AtomIJNS4_10MMA_TraitsINS4_19SM100_MMA_F8F6F4_SSEJSI_SI_fSE_SF_NS4_17integral_constantINS4_4UMMA5MajorELSQ_0EEESR_NSO_INSP_7ScaleInELSS_0EEEST_EEEEEENS4_6LayoutISC_NS5_IJNSA_ILi0EEESX_SX_EEEEENS5_IJNS4_10UnderscoreES10_S10_EEEEENS4_13SM90_TMA_LOADENS4_14ComposedLayoutINS4_7SwizzleILi1ELi4ELi3EEENS4_18smem_ptr_flag_bitsILi8EEENSW_INS5_IJNSA_ILi8EEESG_EEENS5_IJSG_SB_EEEEEEEvNS4_8identityES13_S1D_vS1E_EENS_8epilogue10collective18CollectiveEpilogueINS1G_23Sm100TmaWarpSpecializedILi2ELi2ELi32ELb0ELb0EEEJSH_NS5_IJNSW_ISE_SB_EES1L_EEESI_SJ_SI_SJ_NS1G_6fusion15FusionCallbacksIS1K_NS1N_17LinearCombinationISI_fSI_fLNS_15FloatRoundStyleE2EEESH_S1M_JEEENS4_5SM1004TMEM4LOAD26SM100_TMEM_LOAD_16dp32b32xES13_NS14_INS15_ILi2ELi4ELi3EEES18_NSW_INS5_IJS19_SE_EEENS5_IJSE_SB_EEEEEEENS4_39AutoVectorizingCopyWithAssumedAlignmentILi128EEENS4_14SM90_TMA_STOREES21_S23_S23_EEEvvEEEEvNT_6ParamsE:
        .type           _ZN7cutlass13device_kernelINS_4gemm6kernel13GemmUniversalIN4cute5tupleIJiiiiEEENS1_10collective13CollectiveMmaINS1_35MainloopSm100TmaUmmaWarpSpecializedILi34ELi2ELi4ENS5_IJNS4_1CILi1EEESB_SB_EEEEENS5_IJNSA_ILi64EEENSA_ILi128EEENSA_ILi32EEEEEENS_12float_e4m3_tENS5_IJlSB_lEEESI_SJ_NS4_8TiledMMAINS4_8MMA_AtomIJNS4_10MMA_TraitsINS4_19SM100_MMA_F8F6F4_SSEJSI_SI_fSE_SF_NS4_17integral_constantINS4_4UMMA5MajorELSQ_0EEESR_NSO_INSP_7ScaleInELSS_0EEEST_EEEEEENS4_6LayoutISC_NS5_IJNSA_ILi0EEESX_SX_EEEEENS5_IJNS4_10UnderscoreES10_S10_EEEEENS4_13SM90_TMA_LOADENS4_14ComposedLayoutINS4_7SwizzleILi1ELi4ELi3EEENS4_18smem_ptr_flag_bitsILi8EEENSW_INS5_IJNSA_ILi8EEESG_EEENS5_IJSG_SB_EEEEEEEvNS4_8identityES13_S1D_vS1E_EENS_8epilogue10collective18CollectiveEpilogueINS1G_23Sm100TmaWarpSpecializedILi2ELi2ELi32ELb0ELb0EEEJSH_NS5_IJNSW_ISE_SB_EES1L_EEESI_SJ_SI_SJ_NS1G_6fusion15FusionCallbacksIS1K_NS1N_17LinearCombinationISI_fSI_fLNS_15FloatRoundStyleE2EEESH_S1M_JEEENS4_5SM1004TMEM4LOAD26SM100_TMEM_LOAD_16dp32b32xES13_NS14_INS15_ILi2ELi4ELi3EEES18_NSW_INS5_IJS19_SE_EEENS5_IJSE_SB_EEEEEEENS4_39AutoVectorizingCopyWithAssumedAlignmentILi128EEENS4_14SM90_TMA_STOREES21_S23_S23_EEEvvEEEEvNT_6ParamsE,@function
        .size           _ZN7cutlass13device_kernelINS_4gemm6kernel13GemmUniversalIN4cute5tupleIJiiiiEEENS1_10collective13CollectiveMmaINS1_35MainloopSm100TmaUmmaWarpSpecializedILi34ELi2ELi4ENS5_IJNS4_1CILi1EEESB_SB_EEEEENS5_IJNSA_ILi64EEENSA_ILi128EEENSA_ILi32EEEEEENS_12float_e4m3_tENS5_IJlSB_lEEESI_SJ_NS4_8TiledMMAINS4_8MMA_AtomIJNS4_10MMA_TraitsINS4_19SM100_MMA_F8F6F4_SSEJSI_SI_fSE_SF_NS4_17integral_constantINS4_4UMMA5MajorELSQ_0EEESR_NSO_INSP_7ScaleInELSS_0EEEST_EEEEEENS4_6LayoutISC_NS5_IJNSA_ILi0EEESX_SX_EEEEENS5_IJNS4_10UnderscoreES10_S10_EEEEENS4_13SM90_TMA_LOADENS4_14ComposedLayoutINS4_7SwizzleILi1ELi4ELi3EEENS4_18smem_ptr_flag_bitsILi8EEENSW_INS5_IJNSA_ILi8EEESG_EEENS5_IJSG_SB_EEEEEEEvNS4_8identityES13_S1D_vS1E_EENS_8epilogue10collective18CollectiveEpilogueINS1G_23Sm100TmaWarpSpecializedILi2ELi2ELi32ELb0ELb0EEEJSH_NS5_IJNSW_ISE_SB_EES1L_EEESI_SJ_SI_SJ_NS1G_6fusion15FusionCallbacksIS1K_NS1N_17LinearCombinationISI_fSI_fLNS_15FloatRoundStyleE2EEESH_S1M_JEEENS4_5SM1004TMEM4LOAD26SM100_TMEM_LOAD_16dp32b32xES13_NS14_INS15_ILi2ELi4ELi3EEES18_NSW_INS5_IJS19_SE_EEENS5_IJSE_SB_EEEEEEENS4_39AutoVectorizingCopyWithAssumedAlignmentILi128EEENS4_14SM90_TMA_STOREES21_S23_S23_EEEvvEEEEvNT_6ParamsE,(.L_x_233 - _ZN7cutlass13device_kernelINS_4gemm6kernel13GemmUniversalIN4cute5tupleIJiiiiEEENS1_10collective13CollectiveMmaINS1_35MainloopSm100TmaUmmaWarpSpecializedILi34ELi2ELi4ENS5_IJNS4_1CILi1EEESB_SB_EEEEENS5_IJNSA_ILi64EEENSA_ILi128EEENSA_ILi32EEEEEENS_12float_e4m3_tENS5_IJlSB_lEEESI_SJ_NS4_8TiledMMAINS4_8MMA_AtomIJNS4_10MMA_TraitsINS4_19SM100_MMA_F8F6F4_SSEJSI_SI_fSE_SF_NS4_17integral_constantINS4_4UMMA5MajorELSQ_0EEESR_NSO_INSP_7ScaleInELSS_0EEEST_EEEEEENS4_6LayoutISC_NS5_IJNSA_ILi0EEESX_SX_EEEEENS5_IJNS4_10UnderscoreES10_S10_EEEEENS4_13SM90_TMA_LOADENS4_14ComposedLayoutINS4_7SwizzleILi1ELi4ELi3EEENS4_18smem_ptr_flag_bitsILi8EEENSW_INS5_IJNSA_ILi8EEESG_EEENS5_IJSG_SB_EEEEEEEvNS4_8identityES13_S1D_vS1E_EENS_8epilogue10collective18CollectiveEpilogueINS1G_23Sm100TmaWarpSpecializedILi2ELi2ELi32ELb0ELb0EEEJSH_NS5_IJNSW_ISE_SB_EES1L_EEESI_SJ_SI_SJ_NS1G_6fusion15FusionCallbacksIS1K_NS1N_17LinearCombinationISI_fSI_fLNS_15FloatRoundStyleE2EEESH_S1M_JEEENS4_5SM1004TMEM4LOAD26SM100_TMEM_LOAD_16dp32b32xES13_NS14_INS15_ILi2ELi4ELi3EEES18_NSW_INS5_IJS19_SE_EEENS5_IJSE_SB_EEEEEEENS4_39AutoVectorizingCopyWithAssumedAlignmentILi128EEENS4_14SM90_TMA_STOREES21_S23_S23_EEEvvEEEEvNT_6ParamsE)
        .other          _ZN7cutlass13device_kernelINS_4gemm6kernel13GemmUniversalIN4cute5tupleIJiiiiEEENS1_10collective13CollectiveMmaINS1_35MainloopSm100TmaUmmaWarpSpecializedILi34ELi2ELi4ENS5_IJNS4_1CILi1EEESB_SB_EEEEENS5_IJNSA_ILi64EEENSA_ILi128EEENSA_ILi32EEEEEENS_12float_e4m3_tENS5_IJlSB_lEEESI_SJ_NS4_8TiledMMAINS4_8MMA_AtomIJNS4_10MMA_TraitsINS4_19SM100_MMA_F8F6F4_SSEJSI_SI_fSE_SF_NS4_17integral_constantINS4_4UMMA5MajorELSQ_0EEESR_NSO_INSP_7ScaleInELSS_0EEEST_EEEEEENS4_6LayoutISC_NS5_IJNSA_ILi0EEESX_SX_EEEEENS5_IJNS4_10UnderscoreES10_S10_EEEEENS4_13SM90_TMA_LOADENS4_14ComposedLayoutINS4_7SwizzleILi1ELi4ELi3EEENS4_18smem_ptr_flag_bitsILi8EEENSW_INS5_IJNSA_ILi8EEESG_EEENS5_IJSG_SB_EEEEEEEvNS4_8identityES13_S1D_vS1E_EENS_8epilogue10collective18CollectiveEpilogueINS1G_23Sm100TmaWarpSpecializedILi2ELi2ELi32ELb0ELb0EEEJSH_NS5_IJNSW_ISE_SB_EES1L_EEESI_SJ_SI_SJ_NS1G_6fusion15FusionCallbacksIS1K_NS1N_17LinearCombinationISI_fSI_fLNS_15FloatRoundStyleE2EEESH_S1M_JEEENS4_5SM1004TMEM4LOAD26SM100_TMEM_LOAD_16dp32b32xES13_NS14_INS15_ILi2ELi4ELi3EEES18_NSW_INS5_IJS19_SE_EEENS5_IJSE_SB_EEEEEEENS4_39AutoVectorizingCopyWithAssumedAlignmentILi128EEENS4_14SM90_TMA_STOREES21_S23_S23_EEEvvEEEEvNT_6ParamsE,@"STO_CUDA_ENTRY STV_DEFAULT"
_ZN7cutlass13device_kernelINS_4gemm6kernel13GemmUniversalIN4cute5tupleIJiiiiEEENS1_10collective13CollectiveMmaINS1_35MainloopSm100TmaUmmaWarpSpecializedILi34ELi2ELi4ENS5_IJNS4_1CILi1EEESB_SB_EEEEENS5_IJNSA_ILi64EEENSA_ILi128EEENSA_ILi32EEEEEENS_12float_e4m3_tENS5_IJlSB_lEEESI_SJ_NS4_8TiledMMAINS4_8MMA_AtomIJNS4_10MMA_TraitsINS4_19SM100_MMA_F8F6F4_SSEJSI_SI_fSE_SF_NS4_17integral_constantINS4_4UMMA5MajorELSQ_0EEESR_NSO_INSP_7ScaleInELSS_0EEEST_EEEEEENS4_6LayoutISC_NS5_IJNSA_ILi0EEESX_SX_EEEEENS5_IJNS4_10UnderscoreES10_S10_EEEEENS4_13SM90_TMA_LOADENS4_14ComposedLayoutINS4_7SwizzleILi1ELi4ELi3EEENS4_18smem_ptr_flag_bitsILi8EEENSW_INS5_IJNSA_ILi8EEESG_EEENS5_IJSG_SB_EEEEEEEvNS4_8identityES13_S1D_vS1E_EENS_8epilogue10collective18CollectiveEpilogueINS1G_23Sm100TmaWarpSpecializedILi2ELi2ELi32ELb0ELb0EEEJSH_NS5_IJNSW_ISE_SB_EES1L_EEESI_SJ_SI_SJ_NS1G_6fusion15FusionCallbacksIS1K_NS1N_17LinearCombinationISI_fSI_fLNS_15FloatRoundStyleE2EEESH_S1M_JEEENS4_5SM1004TMEM4LOAD26SM100_TMEM_LOAD_16dp32b32xES13_NS14_INS15_ILi2ELi4ELi3EEES18_NSW_INS5_IJS19_SE_EEENS5_IJSE_SB_EEEEEEENS4_39AutoVectorizingCopyWithAssumedAlignmentILi128EEENS4_14SM90_TMA_STOREES21_S23_S23_EEEvvEEEEvNT_6ParamsE:
[----:B------:R-:W1:Y:S01]  /*0000*/  LDC R1, c[0x0][0x37c] ;  /* 0x0000df00ff017b82 */ /* 0x000e620000000800 */
[----:B------:R-:W2:Y:S01]  /*0010*/  S2R R108, SR_TID.X ;  /* 0x00000000006c7919 */ /* 0x000ea20000002100 */
[----:B------:R-:W3:Y:S01]  /*0020*/  LDCU.64 UR4, c[0x0][0x890] ;  /* 0x00011200ff0477ac */ /* 0x000ee20008000a00 */
[----:B------:R-:W-:Y:S02]  /*0030*/  PRMT R95, RZ, 0x7610, R95 ;  /* 0x00007610ff5f7816 */ /* 0x000fe4000000005f */
[----:B------:R-:W-:Y:S01]  /*0040*/  ELECT P5, URZ, PT ;  /* 0x0000000000ff782f */ /* 0x000fe200038a0000 */
[----:B------:R-:W4:Y:S01]  /*0050*/  LDCU.64 UR46, c[0x0][0x358] ;  /* 0x00006b00ff2e77ac */ /* 0x000f220008000a00 */
[----:B---3--:R-:W-:-:S04]  /*0060*/  UISETP.NE.U32.AND UP0, UPT, UR4, URZ, UPT ;  /* 0x000000ff0400728c */ /* 0x008fc8000bf05070 */
[----:B------:R-:W-:Y:S01]  /*0070*/  UISETP.NE.AND.EX UP0, UPT, UR5, URZ, UPT, UP0 ;  /* 0x000000ff0500728c */ /* 0x000fe2000bf05300 */
[----:B--2---:R-:W-:-:S05]  /*0080*/  SHF.R.U32.HI R101, RZ, 0x5, R108 ;  /* 0x00000005ff657819 */ /* 0x004fca000001166c */
[----:B------:R-:W2:Y:S02]  /*0090*/  SHFL.IDX PT, R0, R101, RZ, 0x1f ;  /* 0x00001fff65007589 */ /* 0x000ea400000e0000 */
[----:B--2---:R-:W-:Y:S01]  /*00a0*/  R2UR UR8, R0 ;  /* 0x00000000000872ca */ /* 0x004fe200000e0000 */
[----:B-1--4-:R-:W-:-:S14]  /*00b0*/  BRA.U UP0, `(.L_x_0) ;  /* 0x00000001002c7547 */ /* 0x012fdc000b800000 */
[----:B------:R-:W1:Y:S02]  /*00c0*/  LDCU.64 UR6, c[0x0][0x888] ;  /* 0x00011100ff0677ac */ /* 0x000e640008000a00 */
[----:B-1----:R-:W-:-:S04]  /*00d0*/  UISETP.NE.U32.AND UP0, UPT, UR6, URZ, UPT ;  /* 0x000000ff0600728c */ /* 0x002fc8000bf05070 */
[----:B------:R-:W-:-:S09]  /*00e0*/  UISETP.NE.AND.EX UP0, UPT, UR7, URZ, UPT, UP0 ;  /* 0x000000ff0700728c */ /* 0x000fd2000bf05300 */
[----:B------:R-:W-:Y:S05]  /*00f0*/  BRA.U !UP0, `(.L_x_1) ;  /* 0x0000000108107547 */ /* 0x000fea000b800000 */
[----:B------:R-:W1:Y:S02]  /*0100*/  LDC.64 R2, c[0x0][0x888] ;  /* 0x00022200ff027b82 */ /* 0x000e640000000a00 */
[----:B-1----:R1:W5:Y:S01]  /*0110*/  LDG.E R49, desc[UR46][R2.64] ;  /* 0x0000002e02317981 */ /* 0x002362000c1e1900 */
[----:B------:R-:W-:Y:S01]  /*0120*/  HFMA2 R95, -RZ, RZ, 0, 5.9604644775390625e-08 ;  /* 0x00000001ff5f7431 */ /* 0x000fe200000001ff */
[----:B------:R-:W-:Y:S05]  /*0130*/  BRA `(.L_x_0) ;  /* 0x00000000000c7947 */ /* 0x000fea0003800000 */
.L_x_1:
[----:B------:R-:W1:Y:S01]  /*0140*/  LDCU UR6, c[0x0][0x880] ;  /* 0x00011000ff0677ac */ /* 0x000e620008000800 */
[----:B------:R-:W-:Y:S01]  /*0150*/  HFMA2 R95, -RZ, RZ, 0, 5.9604644775390625e-08 ;  /* 0x00000001ff5f7431 */ /* 0x000fe200000001ff */
[----:B-1----:R-:W-:-:S07]  /*0160*/  MOV R49, UR6 ;  /* 0x0000000600317c02 */ /* 0x002fce0008000f00 */
.L_x_0:
[----:B------:R-:W2:Y:S02]  /*0170*/  LDCU.64 UR6, c[0x0][0x8b0] ;  /* 0x00011600ff0677ac */ /* 0x000ea40008000a00 */
[----:B--2---:R-:W-:-:S04]  /*0180*/  UISETP.NE.U32.AND UP0, UPT, UR6, URZ, UPT ;  /* 0x000000ff0600728c */ /* 0x004fc8000bf05070 */
[----:B------:R-:W-:-:S09]  /*0190*/  UISETP.NE.AND.EX UP0, UPT, UR7, URZ, UPT, UP0 ;  /* 0x000000ff0700728c */ /* 0x000fd2000bf05300 */
[----:B------:R-:W-:Y:S05]  /*01a0*/  BRA.U UP0, `(.L_x_2) ;  /* 0x0000000100247547 */ /* 0x000fea000b800000 */
[----:B------:R-:W2:Y:S02]  /*01b0*/  LDCU.64 UR6, c[0x0][0x8a8] ;  /* 0x00011500ff0677ac */ /* 0x000ea40008000a00 */
[----:B--2---:R-:W-:-:S04]  /*01c0*/  UISETP.NE.U32.AND UP0, UPT, UR6, URZ, UPT ;  /* 0x000000ff0600728c */ /* 0x004fc8000bf05070 */
[----:B------:R-:W-:-:S09]  /*01d0*/  UISETP.NE.AND.EX UP0, UPT, UR7, URZ, UPT, UP0 ;  /* 0x000000ff0700728c */ /* 0x000fd2000bf05300 */
[----:B------:R-:W-:Y:S05]  /*01e0*/  BRA.U !UP0, `(.L_x_3) ;  /* 0x00000001080c7547 */ /* 0x000fea000b800000 */
[----:B-1----:R-:W1:Y:S02]  /*01f0*/  LDC.64 R2, c[0x0][0x8a8] ;  /* 0x00022a00ff027b82 */ /* 0x002e640000000a00 */
[----:B-1----:R2:W5:Y:S01]  /*0200*/  LDG.E R47, desc[UR46][R2.64] ;  /* 0x0000002e022f7981 */ /* 0x002562000c1e1900 */
[----:B------:R-:W-:Y:S05]  /*0210*/  BRA `(.L_x_2) ;  /* 0x0000000000087947 */ /* 0x000fea0003800000 */
.L_x_3:
[----:B------:R-:W2:Y:S02]  /*0220*/  LDCU UR6, c[0x0][0x8a0] ;  /* 0x00011400ff0677ac */ /* 0x000ea40008000800 */
[----:B--2---:R-:W-:Y:S02]  /*0230*/  MOV R47, UR6 ;  /* 0x00000006002f7c02 */ /* 0x004fe40008000f00 */
.L_x_2:
[----:B------:R-:W-:Y:S01]  /*0240*/  IMAD.U32 R0, RZ, RZ, UR8 ;  /* 0x00000008ff007e24 */ /* 0x000fe2000f8e00ff */
[----:B------:R-:W-:Y:S04]  /*0250*/  BSSY.RECONVERGENT B0, `(.L_x_4) ;  /* 0x000000c000007945 */ /* 0x000fe80003800200 */
[C---:B------:R-:W-:Y:S02]  /*0260*/  ISETP.NE.OR P1, PT, R0.reuse, 0x1, !P5 ;  /* 0x000000010000780c */ /* 0x040fe40006f25670 */
[----:B------:R-:W-:-:S11]  /*0270*/  ISETP.NE.OR P0, PT, R0, 0x3, !P5 ;  /* 0x000000030000780c */ /* 0x000fd60006f05670 */
[----:B------:R-:W-:Y:S05]  /*0280*/  @P1 BRA `(.L_x_5) ;  /* 0x0000000000201947 */ /* 0x000fea0003800000 */
[----:B------:R-:W3:Y:S02]  /*0290*/  LDCU.64 UR6, c[0x0][0x348] ;  /* 0x00006900ff0677ac */ /* 0x000ee40008000a00 */
[----:B---3--:R-:W-:Y:S02]  /*02a0*/  UIADD3 UR10, UP1, UPT, UR6, 0x80, URZ ;  /* 0x00000080060a7890 */ /* 0x008fe4000ff3e0ff */
[----:B------:R-:W-:Y:S02]  /*02b0*/  UIADD3 UR6, UP0, UPT, UR6, 0x180, URZ ;  /* 0x0000018006067890 */ /* 0x000fe4000ff1e0ff */
[----:B------:R-:W-:Y:S02]  /*02c0*/  UIADD3.X UR11, UPT, UPT, URZ, UR7, URZ, UP1, !UPT ;  /* 0x00000007ff0b7290 */ /* 0x000fe40008ffe4ff */
[----:B------:R-:W-:-:S07]  /*02d0*/  UIADD3.X UR7, UPT, UPT, URZ, UR7, URZ, UP0, !UPT ;  /* 0x00000007ff077290 */ /* 0x000fce00087fe4ff */
[----:B------:R3:W-:Y:S02]  /*02e0*/  UTMACCTL.PF [UR10] ;  /* 0x000000000a0079b9 */ /* 0x0007e40008040000 */
[----:B------:R3:W-:Y:S02]  /*02f0*/  UTMACCTL.PF [UR6] ;  /* 0x00000000060079b9 */ /* 0x0007e40008040000 */
[----:B---3--:R-:W-:Y:S01]  /*0300*/  NOP ;  /* 0x0000000000007918 */ /* 0x008fe20000000000 */
.L_x_5:
[----:B------:R-:W-:Y:S05]  /*0310*/  BSYNC.RECONVERGENT B0 ;  /* 0x0000000000007941 */ /* 0x000fea0003800200 */
.L_x_4:
[----:B------:R-:W-:Y:S04]  /*0320*/  BSSY.RECONVERGENT B0, `(.L_x_6) ;  /* 0x000000a000007945 */ /* 0x000fe80003800200 */
        /* <DEDUP_REMOVED lines=9> */
.L_x_7:
[----:B------:R-:W-:Y:S05]  /*03c0*/  BSYNC.RECONVERGENT B0 ;  /* 0x0000000000007941 */ /* 0x000fea0003800200 */
.L_x_6:
[----:B------:R-:W3:Y:S01]  /*03d0*/  LDCU.64 UR6, c[0x0][0x888] ;  /* 0x00011100ff0677ac */ /* 0x000ee20008000a00 */
[----:B------:R-:W-:Y:S02]  /*03e0*/  UISETP.EQ.U32.AND UP1, UPT, UR4, URZ, UPT ;  /* 0x000000ff0400728c */ /* 0x000fe4000bf22070 */
[----:B------:R-:W-:Y:S02]  /*03f0*/  UPLOP3.LUT UP2, UPT, UPT, UPT, UPT, 0x80, 0x8 ;  /* 0x000000000008789c */ /* 0x000fe40003f4f070 */
[----:B---3--:R-:W-:-:S04]  /*0400*/  UISETP.NE.U32.AND UP0, UPT, UR6, URZ, UPT ;  /* 0x000000ff0600728c */ /* 0x008fc8000bf05070 */
[----:B------:R-:W-:-:S04]  /*0410*/  UISETP.NE.AND.EX UP0, UPT, UR7, URZ, UPT, UP0 ;  /* 0x000000ff0700728c */ /* 0x000fc8000bf05300 */
[----:B------:R-:W-:-:S04]  /*0420*/  UISETP.EQ.OR.EX UP3, UPT, UR5, URZ, !UP0, UP1 ;  /* 0x000000ff0500728c */ /* 0x000fc8000c762710 */
[----:B------:R-:W-:-:S05]  /*0430*/  UP2UR UR50, UPR, URZ, 0x8 ;  /* 0x00000008ff327883 */ /* 0x000fca0008000000 */
[----:B------:R-:W-:Y:S07]  /*0440*/  BRA.U !UP3, `(.L_x_8) ;  /* 0x000000010b207547 */ /* 0x000fee000b800000 */
[----:B------:R-:W-:Y:S01]  /*0450*/  UISETP.NE.U32.AND UP2, UPT, UR4, URZ, UPT ;  /* 0x000000ff0400728c */ /* 0x000fe2000bf45070 */
[----:B-----5:R-:W-:Y:S01]  /*0460*/  FSETP.NEU.AND P0, PT, R49, RZ, PT ;  /* 0x000000ff3100720b */ /* 0x020fe20003f0d000 */
[----:B------:R-:W-:Y:S02]  /*0470*/  USEL UR4, URZ, 0xffffffff, UP0 ;  /* 0xffffffffff047887 */ /* 0x000fe40008000000 */
[----:B------:R-:W-:-:S10]  /*0480*/  UISETP.NE.AND.EX UP2, UPT, UR5, URZ, UPT, UP2 ;  /* 0x000000ff0500728c */ /* 0x000fd4000bf45320 */
[----:B------:R-:W-:Y:S01]  /*0490*/  VOTEU.ANY UP1, P0 ;  /* 0x0000000000ff7886 */ /* 0x000fe20000020100 */
[----:B------:R-:W-:-:S04]  /*04a0*/  @!UP2 USEL UR4, URZ, 0xffffffff, UP1 ;  /* 0xffffffffff04a887 */ /* 0x000fc80008800000 */
[----:B------:R-:W-:-:S04]  /*04b0*/  ULOP3.LUT UR4, UR4, 0x1, URZ, 0xc0, !UPT ;  /* 0x0000000104047892 */ /* 0x000fc8000f8ec0ff */
[----:B------:R-:W-:-:S11]  /*04c0*/  UISETP.NE.U32.AND UP2, UPT, UR4, 0x1, UPT ;  /* 0x000000010400788c */ /* 0x000fd6000bf45070 */
.L_x_8:
[----:B-12---:R-:W1:Y:S01]  /*04d0*/  SHFL.IDX PT, R2, R101, RZ, 0x1f ;  /* 0x00001fff65027589 */ /* 0x006e6200000e0000 */
[----:B------:R-:W-:-:S04]  /*04e0*/  UISETP.NE.AND UP1, UPT, UR8, 0x2, UPT ;  /* 0x000000020800788c */ /* 0x000fc8000bf25270 */
[----:B------:R-:W-:Y:S01]  /*04f0*/  USEL UR6, URZ, 0x1, UP1 ;  /* 0x00000001ff067887 */ /* 0x000fe20008800000 */
[----:B-1----:R-:W-:-:S13]  /*0500*/  ISETP.NE.AND P0, PT, R2, RZ, PT ;  /* 0x000000ff0200720c */ /* 0x002fda0003f05270 */
[----:B------:R-:W-:Y:S05]  /*0510*/  @P0 BRA `(.L_x_9) ;  /* 0x0000000400440947 */ /* 0x000fea0003800000 */
[----:B------:R-:W-:Y:S01]  /*0520*/  ELECT P0, URZ, PT ;  /* 0x0000000000ff782f */ /* 0x000fe20003800000 */
[----:B------:R-:W-:-:S12]  /*0530*/  BSSY.RECONVERGENT B0, `(.L_x_9) ;  /* 0x000004f000007945 */ /* 0x000fd80003800200 */
[----:B------:R-:W-:Y:S05]  /*0540*/  @!P0 BRA `(.L_x_10) ;  /* 0x0000000400348947 */ /* 0x000fea0003800000 */
[----:B------:R-:W1:Y:S01]  /*0550*/  S2UR UR5, SR_CgaCtaId ;  /* 0x00000000000579c3 */ /* 0x000e620000008800 */
[----:B------:R-:W-:Y:S01]  /*0560*/  UMOV UR7, 0x400 ;  /* 0x0000040000077882 */ /* 0x000fe20000000000 */
[----:B------:R-:W-:Y:S02]  /*0570*/  UMOV UR4, 0x1 ;  /* 0x0000000100047882 */ /* 0x000fe40000000000 */
[----:B------:R-:W-:-:S04]  /*0580*/  UIADD3 UR10, UPT, UPT, -UR4, 0x100000, URZ ;  /* 0x00100000040a7890 */ /* 0x000fc8000fffe1ff */
[----:B------:R-:W-:Y:S02]  /*0590*/  USHF.L.U32 UR11, UR10, 0xb, URZ ;  /* 0x0000000b0a0b7899 */ /* 0x000fe400080006ff */
[----:B------:R-:W-:Y:S02]  /*05a0*/  USHF.L.U32 UR10, UR10, 0x1, URZ ;  /* 0x000000010a0a7899 */ /* 0x000fe400080006ff */
[----:B-1----:R-:W-:Y:S01]  /*05b0*/  ULEA UR5, UR5, UR7, 0x18 ;  /* 0x0000000705057291 */ /* 0x002fe2000f8ec0ff */
[----:B------:R-:W1:Y:S11]  /*05c0*/  FENCE.VIEW.ASYNC.S ;  /* 0x00000000000073c6 */ /* 0x000e760000000000 */
[----:B-1----:R1:W2:Y:S01]  /*05d0*/  SYNCS.EXCH.64 URZ, [UR5], UR10 ;  /* 0x0000000a05ff75b2 */ /* 0x0022a20008000100 */
[----:B------:R1:W3:Y:S01]  /*05e0*/  SYNCS.EXCH.64 URZ, [UR5+0x110], UR10 ;  /* 0x0001100a05ff75b2 */ /* 0x0002e20008000100 */
[----:B------:R1:W4:Y:S01]  /*05f0*/  SYNCS.EXCH.64 URZ, [UR5+0x8], UR10 ;  /* 0x0000080a05ff75b2 */ /* 0x0003220008000100 */
[----:B------:R1:W1:Y:S01]  /*0600*/  SYNCS.EXCH.64 URZ, [UR5+0x118], UR10 ;  /* 0x0001180a05ff75b2 */ /* 0x0002620008000100 */
        /* <DEDUP_REMOVED lines=64> */
[----:B--234-:R-:W-:Y:S01]  /*0a10*/  NOP ;  /* 0x0000000000007918 */ /* 0x01cfe20000000000 */
.L_x_10:
[----:B-1----:R-:W-:Y:S05]  /*0a20*/  BSYNC.RECONVERGENT B0 ;  /* 0x0000000000007941 */ /* 0x002fea0003800200 */
.L_x_9:
[----:B------:R-:W1:Y:S01]  /*0a30*/  SHFL.IDX PT, R2, R101, RZ, 0x1f ;  /* 0x00001fff65027589 */ /* 0x000e6200000e0000 */
[----:B------:R-:W-:Y:S01]  /*0a40*/  NOP ;  /* 0x0000000000007918 */ /* 0x000fe20000000000 */
[----:B-1----:R-:W-:-:S13]  /*0a50*/  ISETP.NE.AND P0, PT, R2, 0x1, PT ;  /* 0x000000010200780c */ /* 0x002fda0003f05270 */
[----:B------:R-:W-:Y:S05]  /*0a60*/  @P0 BRA `(.L_x_11) ;  /* 0x0000000000480947 */ /* 0x000fea0003800000 */
[----:B------:R-:W1:Y:S01]  /*0a70*/  S2UR UR7, SR_CgaCtaId ;  /* 0x00000000000779c3 */ /* 0x000e620000008800 */
[----:B------:R-:W-:Y:S01]  /*0a80*/  UMOV UR9, 0x400 ;  /* 0x0000040000097882 */ /* 0x000fe20000000000 */
[----:B------:R-:W-:Y:S01]  /*0a90*/  UMOV UR5, 0x20 ;  /* 0x0000002000057882 */ /* 0x000fe20000000000 */
[----:B------:R-:W-:Y:S01]  /*0aa0*/  UMOV UR4, 0x80 ;  /* 0x0000008000047882 */ /* 0x000fe20000000000 */
[----:B------:R-:W-:-:S04]  /*0ab0*/  UIADD3 UR10, UPT, UPT, -UR5, 0x100000, URZ ;  /* 0x00100000050a7890 */ /* 0x000fc8000fffe1ff */
[----:B------:R-:W-:Y:S02]  /*0ac0*/  USHF.L.U32 UR11, UR10, 0xb, URZ ;  /* 0x0000000b0a0b7899 */ /* 0x000fe400080006ff */
[----:B------:R-:W-:Y:S02]  /*0ad0*/  USHF.L.U32 UR10, UR10, 0x1, URZ ;  /* 0x000000010a0a7899 */ /* 0x000fe400080006ff */
[----:B------:R-:W-:-:S04]  /*0ae0*/  UIADD3 UR4, UPT, UPT, -UR4, 0x100000, URZ ;  /* 0x0010000004047890 */ /* 0x000fc8000fffe1ff */
[----:B------:R-:W-:Y:S02]  /*0af0*/  USHF.L.U32 UR5, UR4, 0xb, URZ ;  /* 0x0000000b04057899 */ /* 0x000fe400080006ff */
[----:B------:R-:W-:Y:S01]  /*0b00*/  USHF.L.U32 UR4, UR4, 0x1, URZ ;  /* 0x0000000104047899 */ /* 0x000fe200080006ff */
[----:B------:R-:W-:Y:S01]  /*0b10*/  ELECT P0, URZ, PT ;  /* 0x0000000000ff782f */ /* 0x000fe20003800000 */
[----:B-1----:R-:W-:Y:S01]  /*0b20*/  ULEA UR7, UR7, UR9, 0x18 ;  /* 0x0000000907077291 */ /* 0x002fe2000f8ec0ff */
[----:B------:R-:W1:Y:S11]  /*0b30*/  FENCE.VIEW.ASYNC.S ;  /* 0x00000000000073c6 */ /* 0x000e760000000000 */
[----:B-1----:R1:W2:Y:S01]  /*0b40*/  SYNCS.EXCH.64 URZ, [UR7+0x220], UR10 ;  /* 0x0002200a07ff75b2 */ /* 0x0022a20008000100 */
[----:B------:R1:W3:Y:S01]  /*0b50*/  SYNCS.EXCH.64 URZ, [UR7+0x230], UR4 ;  /* 0x0002300407ff75b2 */ /* 0x0002e20008000100 */
[----:B------:R1:W4:Y:S01]  /*0b60*/  SYNCS.EXCH.64 URZ, [UR7+0x228], UR10 ;  /* 0x0002280a07ff75b2 */ /* 0x0003220008000100 */
[----:B------:R1:W1:Y:S01]  /*0b70*/  SYNCS.EXCH.64 URZ, [UR7+0x238], UR4 ;  /* 0x0002380407ff75b2 */ /* 0x0002620008000100 */
[----:B------:R-:W-:Y:S01]  /*0b80*/  NOP ;  /* 0x0000000000007918 */ /* 0x000fe20000000000 */
.L_x_11:
[----:B------:R-:W2:Y:S01]  /*0b90*/  SHFL.IDX PT, R2, R101, RZ, 0x1f ;  /* 0x00001fff65027589 */ /* 0x000ea200000e0000 */
[----:B------:R-:W-:Y:S01]  /*0ba0*/  NOP ;  /* 0x0000000000007918 */ /* 0x000fe20000000000 */
[----:B--2---:R-:W-:-:S13]  /*0bb0*/  ISETP.NE.AND P0, PT, R2, 0x3, PT ;  /* 0x000000030200780c */ /* 0x004fda0003f05270 */
[----:B------:R-:W-:Y:S05]  /*0bc0*/  @P0 BRA `(.L_x_12) ;  /* 0x0000000000300947 */ /* 0x000fea0003800000 */
[----:B-1----:R-:W1:Y:S01]  /*0bd0*/  S2UR UR5, SR_CgaCtaId ;  /* 0x00000000000579c3 */ /* 0x002e620000008800 */
[----:B------:R-:W-:Y:S01]  /*0be0*/  UMOV UR7, 0x400 ;  /* 0x0000040000077882 */ /* 0x000fe20000000000 */
[----:B------:R-:W-:Y:S01]  /*0bf0*/  UMOV UR4, 0x20 ;  /* 0x0000002000047882 */ /* 0x000fe20000000000 */
[----:B------:R-:W-:Y:S01]  /*0c00*/  ELECT P0, URZ, PT ;  /* 0x0000000000ff782f */ /* 0x000fe20003800000 */
[----:B------:R-:W-:-:S04]  /*0c10*/  UIADD3 UR10, UPT, UPT, -UR4, 0x100000, URZ ;  /* 0x00100000040a7890 */ /* 0x000fc8000fffe1ff */
[----:B------:R-:W-:Y:S02]  /*0c20*/  USHF.L.U32 UR11, UR10, 0xb, URZ ;  /* 0x0000000b0a0b7899 */ /* 0x000fe400080006ff */
[----:B------:R-:W-:Y:S02]  /*0c30*/  USHF.L.U32 UR10, UR10, 0x1, URZ ;  /* 0x000000010a0a7899 */ /* 0x000fe400080006ff */
[----:B-1----:R-:W-:Y:S01]  /*0c40*/  ULEA UR5, UR5, UR7, 0x18 ;  /* 0x0000000705057291 */ /* 0x002fe2000f8ec0ff */
[----:B------:R-:W1:Y:S11]  /*0c50*/  FENCE.VIEW.ASYNC.S ;  /* 0x00000000000073c6 */ /* 0x000e760000000000 */
[----:B-1----:R2:W1:Y:S01]  /*0c60*/  SYNCS.EXCH.64 URZ, [UR5+0x240], UR10 ;  /* 0x0002400a05ff75b2 */ /* 0x0024620008000100 */
[----:B------:R2:W1:Y:S02]  /*0c70*/  SYNCS.EXCH.64 URZ, [UR5+0x248], UR10 ;  /* 0x0002480a05ff75b2 */ /* 0x0004640008000100 */
[----:B--2---:R-:W-:Y:S01]  /*0c80*/  NOP ;  /* 0x0000000000007918 */ /* 0x004fe20000000000 */
.L_x_12:
[----:B------:R-:W2:Y:S01]  /*0c90*/  SHFL.IDX PT, R2, R101, RZ, 0x1f ;  /* 0x00001fff65027589 */ /* 0x000ea200000e0000 */
[----:B------:R-:W-:Y:S01]  /*0ca0*/  NOP ;  /* 0x0000000000007918 */ /* 0x000fe20000000000 */
[----:B--2---:R-:W-:-:S13]  /*0cb0*/  ISETP.NE.AND P0, PT, R2, 0x4, PT ;  /* 0x000000040200780c */ /* 0x004fda0003f05270 */
[----:B------:R-:W-:Y:S05]  /*0cc0*/  @P0 BRA `(.L_x_13) ;  /* 0x00000000004c0947 */ /* 0x000fea0003800000 */
[----:B-1----:R-:W1:Y:S01]  /*0cd0*/  S2UR UR5, SR_CgaCtaId ;  /* 0x00000000000579c3 */ /* 0x002e620000008800 */
[----:B------:R-:W-:Y:S01]  /*0ce0*/  UMOV UR9, 0x100 ;  /* 0x0000010000097882 */ /* 0x000fe20000000000 */
[----:B------:R-:W-:Y:S01]  /*0cf0*/  UMOV UR7, 0x400 ;  /* 0x0000040000077882 */ /* 0x000fe20000000000 */
[----:B------:R-:W-:Y:S01]  /*0d00*/  USEL UR9, UR9, 0xe0, UP2 ;  /* 0x000000e009097887 */ /* 0x000fe20009000000 */
[----:B------:R-:W-:Y:S01]  /*0d10*/  UMOV UR4, 0x1 ;  /* 0x0000000100047882 */ /* 0x000fe20000000000 */
[----:B------:R-:W-:Y:S01]  /*0d20*/  ELECT P0, URZ, PT ;  /* 0x0000000000ff782f */ /* 0x000fe20003800000 */
[----:B------:R-:W-:-:S04]  /*0d30*/  UIADD3 UR10, UPT, UPT, -UR4, 0x100000, URZ ;  /* 0x00100000040a7890 */ /* 0x000fc8000fffe1ff */
[----:B------:R-:W-:Y:S02]  /*0d40*/  USHF.L.U32 UR11, UR10, 0xb, URZ ;  /* 0x0000000b0a0b7899 */ /* 0x000fe400080006ff */
[----:B------:R-:W-:Y:S02]  /*0d50*/  USHF.L.U32 UR10, UR10, 0x1, URZ ;  /* 0x000000010a0a7899 */ /* 0x000fe400080006ff */
[----:B------:R-:W-:-:S04]  /*0d60*/  UIADD3 UR12, UPT, UPT, -UR9, 0x100000, URZ ;  /* 0x00100000090c7890 */ /* 0x000fc8000fffe1ff */
[----:B------:R-:W-:Y:S02]  /*0d70*/  USHF.L.U32 UR13, UR12, 0xb, URZ ;  /* 0x0000000b0c0d7899 */ /* 0x000fe400080006ff */
[----:B------:R-:W-:Y:S02]  /*0d80*/  USHF.L.U32 UR12, UR12, 0x1, URZ ;  /* 0x000000010c0c7899 */ /* 0x000fe400080006ff */
[----:B-1----:R-:W-:Y:S01]  /*0d90*/  ULEA UR5, UR5, UR7, 0x18 ;  /* 0x0000000705057291 */ /* 0x002fe2000f8ec0ff */
[----:B------:R-:W1:Y:S11]  /*0da0*/  FENCE.VIEW.ASYNC.S ;  /* 0x00000000000073c6 */ /* 0x000e760000000000 */
[----:B-1----:R2:W1:Y:S01]  /*0db0*/  SYNCS.EXCH.64 URZ, [UR5+0x250], UR10 ;  /* 0x0002500a05ff75b2 */ /* 0x0024620008000100 */
[----:B------:R2:W1:Y:S01]  /*0dc0*/  SYNCS.EXCH.64 URZ, [UR5+0x260], UR12 ;  /* 0x0002600c05ff75b2 */ /* 0x0004620008000100 */
[----:B------:R2:W1:Y:S01]  /*0dd0*/  SYNCS.EXCH.64 URZ, [UR5+0x258], UR10 ;  /* 0x0002580a05ff75b2 */ /* 0x0004620008000100 */
[----:B------:R2:W1:Y:S02]  /*0de0*/  SYNCS.EXCH.64 URZ, [UR5+0x268], UR12 ;  /* 0x0002680c05ff75b2 */ /* 0x0004640008000100 */
[----:B--2---:R-:W-:Y:S01]  /*0df0*/  NOP ;  /* 0x0000000000007918 */ /* 0x004fe20000000000 */
.L_x_13:
[----:B------:R-:W2:Y:S01]  /*0e00*/  SHFL.IDX PT, R2, R101, RZ, 0x1f ;  /* 0x00001fff65027589 */ /* 0x000ea200000e0000 */
[----:B------:R-:W-:Y:S01]  /*0e10*/  NOP ;  /* 0x0000000000007918 */ /* 0x000fe20000000000 */
[----:B--2---:R-:W-:-:S13]  /*0e20*/  ISETP.NE.AND P0, PT, R2, 0x5, PT ;  /* 0x000000050200780c */ /* 0x004fda0003f05270 */
[----:B------:R-:W-:Y:S05]  /*0e30*/  @P0 BRA `(.L_x_14) ;  /* 0x0000000000580947 */ /* 0x000fea0003800000 */
[----:B-1----:R-:W1:Y:S01]  /*0e40*/  S2UR UR7, SR_CgaCtaId ;  /* 0x00000000000779c3 */ /* 0x002e620000008800 */
        /* <DEDUP_REMOVED lines=12> */
[----:B-1----:R2:W1:Y:S01]  /*0f10*/  SYNCS.EXCH.64 URZ, [UR7+0x270], UR10 ;  /* 0x0002700a07ff75b2 */ /* 0x0024620008000100 */
[----:B------:R2:W1:Y:S01]  /*0f20*/  SYNCS.EXCH.64 URZ, [UR7+0x290], UR4 ;  /* 0x0002900407ff75b2 */ /* 0x0004620008000100 */
[----:B------:R2:W1:Y:S01]  /*0f30*/  SYNCS.EXCH.64 URZ, [UR7+0x278], UR10 ;  /* 0x0002780a07ff75b2 */ /* 0x0004620008000100 */
[----:B------:R2:W1:Y:S01]  /*0f40*/  SYNCS.EXCH.64 URZ, [UR7+0x298], UR4 ;  /* 0x0002980407ff75b2 */ /* 0x0004620008000100 */
[----:B------:R2:W1:Y:S01]  /*0f50*/  SYNCS.EXCH.64 URZ, [UR7+0x280], UR10 ;  /* 0x0002800a07ff75b2 */ /* 0x0004620008000100 */
[----:B------:R2:W1:Y:S01]  /*0f60*/  SYNCS.EXCH.64 URZ, [UR7+0x2a0], UR4 ;  /* 0x0002a00407ff75b2 */ /* 0x0004620008000100 */
[----:B------:R2:W1:Y:S01]  /*0f70*/  SYNCS.EXCH.64 URZ, [UR7+0x288], UR10 ;  /* 0x0002880a07ff75b2 */ /* 0x0004620008000100 */
[----:B------:R2:W1:Y:S02]  /*0f80*/  SYNCS.EXCH.64 URZ, [UR7+0x2a8], UR4 ;  /* 0x0002a80407ff75b2 */ /* 0x0004640008000100 */
[----:B--2---:R-:W-:Y:S01]  /*0f90*/  NOP ;  /* 0x0000000000007918 */ /* 0x004fe20000000000 */
.L_x_14:
        /* <DEDUP_REMOVED lines=18> */
.L_x_15:
[----:B-1----:R-:W1:Y:S01]  /*10c0*/  S2UR UR5, SR_CTAID.X ;  /* 0x00000000000579c3 */ /* 0x002e620000002500 */
[----:B------:R-:W-:-:S05]  /*10d0*/  CS2R.32 R96, SR_CgaSize ;  /* 0x0000000000607805 */ /* 0x000fca0000008a00 */
[----:B------:R-:W-:-:S05]  /*10e0*/  IMAD R96, R96, -0xa0, RZ ;  /* 0xffffff6060607824 */ /* 0x000fca00078e02ff */
[----:B------:R-:W-:-:S14]  /*10f0*/  R2UR UR9, R96 ;  /* 0x00000000600972ca */ /* 0x000fdc00000e0000 */
[----:B------:R-:W2:Y:S01]  /*1100*/  LDCU UR9, c[0x0][UR9+0x2b0] ;  /* 0x00005600090977ac */ /* 0x000ea20008000800 */
[----:B------:R-:W-:Y:S01]  /*1110*/  NOP ;  /* 0x0000000000007918 */ /* 0x000fe20000000000 */
[----:B------:R-:W-:-:S05]  /*1120*/  CS2R.32 R96, SR_CgaSize ;  /* 0x0000000000607805 */ /* 0x000fca0000008a00 */
[----:B------:R-:W-:-:S05]  /*1130*/  IMAD R96, R96, -0xa0, RZ ;  /* 0xffffff6060607824 */ /* 0x000fca00078e02ff */
[----:B------:R-:W-:-:S14]  /*1140*/  R2UR UR7, R96 ;  /* 0x00000000600772ca */ /* 0x000fdc00000e0000 */
[----:B------:R-:W3:Y:S01]  /*1150*/  LDCU UR7, c[0x0][UR7+0x2b4] ;  /* 0x00005680070777ac */ /* 0x000ee20008000800 */
[----:B------:R-:W4:Y:S08]  /*1160*/  S2UR UR4, SR_CTAID.Y ;  /* 0x00000000000479c3 */ /* 0x000f300000002600 */
[----:B------:R-:W3:Y:S01]  /*1170*/  LDC R9, c[0x0][0xb24] ;  /* 0x0002c900ff097b82 */ /* 0x000ee20000000800 */
[----:B-1----:R-:W-:-:S02]  /*1180*/  I2FP.F32.U32 R4, UR5 ;  /* 0x0000000500047c45 */ /* 0x002fc40008201000 */
[----:B------:R-:W-:-:S05]  /*1190*/  CS2R.32 R5, SR_CgaSize ;  /* 0x0000000000057805 */ /* 0x000fca0000008a00 */
[----:B------:R-:W-:-:S06]  /*11a0*/  IMAD R5, R5, -0xa0, RZ ;  /* 0xffffff6005057824 */ /* 0x000fcc00078e02ff */
[----:B------:R-:W1:Y:S01]  /*11b0*/  LDC R5, c[0x0][R5+0x2a0] ;  /* 0x0000a80005057b82 */ /* 0x000e620000000800 */
[----:B------:R-:W-:Y:S01]  /*11c0*/  MOV R21, UR5 ;  /* 0x0000000500157c02 */ /* 0x000fe20008000f00 */
[----:B--2---:R-:W-:Y:S01]  /*11d0*/  FMUL R4, R4, UR9 ;  /* 0x0000000904047c20 */ /* 0x004fe20008400000 */
[----:B----4-:R-:W-:Y:S02]  /*11e0*/  I2FP.F32.U32 R2, UR4 ;  /* 0x0000000400027c45 */ /* 0x010fe40008201000 */
[----:B------:R-:W-:-:S05]  /*11f0*/  CS2R.32 R3, SR_CgaSize ;  /* 0x0000000000037805 */ /* 0x000fca0000008a00 */
[----:B------:R-:W-:-:S06]  /*1200*/  IMAD R3, R3, -0xa0, RZ ;  /* 0xffffff6003037824 */ /* 0x000fcc00078e02ff */
[----:B------:R-:W2:Y:S01]  /*1210*/  LDC R3, c[0x0][R3+0x2a4] ;  /* 0x0000a90003037b82 */ /* 0x000ea20000000800 */
[----:B------:R-:W4:Y:S01]  /*1220*/  F2I.U32.TRUNC.NTZ R96, R4 ;  /* 0x0000000400607305 */ /* 0x000f22000020f000 */
[----:B------:R-:W-:Y:S01]  /*1230*/  MOV R20, UR4 ;  /* 0x0000000400147c02 */ /* 0x000fe20008000f00 */
[----:B---3--:R-:W-:-:S05]  /*1240*/  FMUL R2, R2, UR7 ;  /* 0x0000000702027c20 */ /* 0x008fca0008400000 */
[----:B------:R-:W-:Y:S01]  /*1250*/  BAR.SYNC.DEFER_BLOCKING 0x0 ;  /* 0x0000000000007b1d */ /* 0x000fe20000010000 */
[----:B------:R-:W-:-:S05]  /*1260*/  ISETP.GE.AND P0, PT, R9, 0x1, PT ;  /* 0x000000010900780c */ /* 0x000fca0003f06270 */
[----:B------:R-:W3:Y:S02]  /*1270*/  F2I.U32.TRUNC.NTZ R94, R2 ;  /* 0x00000002005e7305 */ /* 0x000ee4000020f000 */
[----:B------:R-:W2:Y:S01]  /*1280*/  S2UR UR36, SR_CTAID.Z ;  /* 0x00000000002479c3 */ /* 0x000ea20000002700 */
[----:B----4-:R-:W-:-:S05]  /*1290*/  IADD3 R96, PT, PT, -R96, RZ, RZ ;  /* 0x000000ff60607210 */ /* 0x010fca0007ffe1ff */
[----:B-1----:R-:W-:Y:S01]  /*12a0*/  IMAD R96, R5, R96, UR5 ;  /* 0x0000000505607e24 */ /* 0x002fe2000f8e0260 */
[----:B---3--:R-:W-:-:S05]  /*12b0*/  IADD3 R94, PT, PT, -R94, RZ, RZ ;  /* 0x000000ff5e5e7210 */ /* 0x008fca0007ffe1ff */
[----:B--2---:R-:W-:Y:S01]  /*12c0*/  IMAD R94, R3, R94, UR4 ;  /* 0x00000004035e7e24 */ /* 0x004fe2000f8e025e */
[----:B------:R-:W-:Y:S06]  /*12d0*/  @!P0 BRA `(.L_x_16) ;  /* 0x0000000000b88947 */ /* 0x000fec0003800000 */
[----:B------:R-:W1:Y:S01]  /*12e0*/  LDC.64 R4, c[0x0][0xb18] ;  /* 0x0002c600ff047b82 */ /* 0x000e620000000a00 */
[----:B------:R-:W-:-:S07]  /*12f0*/  ISETP.NE.AND P0, PT, R9, 0x1, PT ;  /* 0x000000010900780c */ /* 0x000fce0003f05270 */
[----:B------:R-:W2:Y:S08]  /*1300*/  LDC R10, c[0x0][0xb0c] ;  /* 0x0002c300ff0a7b82 */ /* 0x000eb00000000800 */
[----:B------:R-:W3:Y:S08]  /*1310*/  LDC R11, c[0x0][0x370] ;  /* 0x0000dc00ff0b7b82 */ /* 0x000ef00000000800 */
[----:B------:R-:W4:Y:S01]  /*1320*/  LDC R12, c[0x0][0x374] ;  /* 0x0000dd00ff0c7b82 */ /* 0x000f220000000800 */
[----:B-1----:R-:W-:-:S07]  /*1330*/  ISETP.NE.AND P1, PT, R4, 0x1, PT ;  /* 0x000000010400780c */ /* 0x002fce0003f25270 */
[----:B------:R-:W3:Y:S01]  /*1340*/  LDC.64 R6, c[0x0][0xb10] ;  /* 0x0002c400ff067b82 */ /* 0x000ee20000000a00 */
[----:B--2---:R-:W-:-:S07]  /*1350*/  ISETP.NE.AND P2, PT, R10, 0x1, PT ;  /* 0x000000010a00780c */ /* 0x004fce0003f45270 */
[----:B------:R-:W1:Y:S08]  /*1360*/  LDC R8, c[0x0][0xb20] ;  /* 0x0002c800ff087b82 */ /* 0x000e700000000800 */
[----:B------:R-:W2:Y:S01]  /*1370*/  LDC.64 R2, c[0x0][0xb28] ;  /* 0x0002ca00ff027b82 */ /* 0x000ea20000000a00 */
[----:B----4-:R-:W-:-:S04]  /*1380*/  IMAD.HI.U32 R13, R12, R5, RZ ;  /* 0x000000050c0d7227 */ /* 0x010fc800078e00ff */
[----:B------:R-:W-:-:S04]  /*1390*/  IMAD.HI.U32 R5, R20, R5, RZ ;  /* 0x0000000514057227 */ /* 0x000fc800078e00ff */
[----:B---3--:R-:W-:-:S04]  /*13a0*/  IMAD.HI.U32 R14, R11, R6, RZ ;  /* 0x000000060b0e7227 */ /* 0x008fc800078e00ff */
[C---:B------:R-:W-:Y:S01]  /*13b0*/  IMAD.HI.U32 R16, R21.reuse, R6, RZ ;  /* 0x0000000615107227 */ /* 0x040fe200078e00ff */
[-C--:B------:R-:W-:Y:S02]  /*13c0*/  @P2 SHF.R.U32.HI R11, RZ, R7.reuse, R14 ;  /* 0x00000007ff0b2219 */ /* 0x080fe4000001160e */
[-C--:B-1----:R-:W-:Y:S02]  /*13d0*/  @P1 SHF.R.U32.HI R12, RZ, R8.reuse, R13 ;  /* 0x00000008ff0c1219 */ /* 0x082fe4000001160d */
[----:B------:R-:W-:Y:S02]  /*13e0*/  SHF.R.U32.HI R5, RZ, R8, R5 ;  /* 0x00000008ff057219 */ /* 0x000fe40000011605 */
[----:B------:R-:W-:Y:S02]  /*13f0*/  SHF.R.U32.HI R16, RZ, R7, R16 ;  /* 0x00000007ff107219 */ /* 0x000fe40000011610 */
[----:B------:R-:W-:Y:S01]  /*1400*/  SEL R5, R20, R5, !P1 ;  /* 0x0000000514057207 */ /* 0x000fe20004800000 */
[----:B--2---:R-:W-:Y:S01]  /*1410*/  IMAD.HI.U32 R14, R12, R2, RZ ;  /* 0x000000020c0e7227 */ /* 0x004fe200078e00ff */
[----:B------:R-:W-:-:S02]  /*1420*/  SEL R7, R21, R16, !P2 ;  /* 0x0000001015077207 */ /* 0x000fc40005000000 */
[----:B------:R-:W-:Y:S01]  /*1430*/  IADD3 R13, PT, PT, -R5, RZ, RZ ;  /* 0x000000ff050d7210 */ /* 0x000fe20007ffe1ff */
[----:B------:R-:W-:Y:S01]  /*1440*/  IMAD.HI.U32 R6, R11, R2, RZ ;  /* 0x000000020b067227 */ /* 0x000fe200078e00ff */
[----:B------:R-:W-:-:S03]  /*1450*/  @P0 SHF.R.U32.HI R12, RZ, R3, R14 ;  /* 0x00000003ff0c0219 */ /* 0x000fc6000001160e */
[----:B------:R-:W-:Y:S01]  /*1460*/  IMAD R13, R4, R13, R20 ;  /* 0x0000000d040d7224 */ /* 0x000fe200078e0214 */
[----:B------:R-:W-:Y:S01]  /*1470*/  @P0 SHF.R.U32.HI R11, RZ, R3, R6 ;  /* 0x00000003ff0b0219 */ /* 0x000fe20000011606 */
[----:B------:R-:W-:-:S04]  /*1480*/  IMAD R12, R12, R9, RZ ;  /* 0x000000090c0c7224 */ /* 0x000fc800078e02ff */
[----:B------:R-:W-:Y:S01]  /*1490*/  IMAD R6, R11, R9, RZ ;  /* 0x000000090b067224 */ /* 0x000fe200078e02ff */
[----:B------:R-:W-:-:S04]  /*14a0*/  ISETP.GE.AND P1, PT, R5, R12, PT ;  /* 0x0000000c0500720c */ /* 0x000fc80003f26270 */
[----:B------:R-:W-:Y:S01]  /*14b0*/  ISETP.GE.OR P1, PT, R7, R6, P1 ;  /* 0x000000060700720c */ /* 0x000fe20000f26670 */
[----:B------:R-:W-:-:S05]  /*14c0*/  IMAD.HI.U32 R6, R5, R2, RZ ;  /* 0x0000000205067227 */ /* 0x000fca00078e00ff */
[----:B------:R-:W-:-:S04]  /*14d0*/  SHF.R.U32.HI R6, RZ, R3, R6 ;  /* 0x00000003ff067219 */ /* 0x000fc80000011606 */
[----:B------:R-:W-:-:S03]  /*14e0*/  SEL R6, R5, R6, !P0 ;  /* 0x0000000605067207 */ /* 0x000fc60004000000 */
[----:B------:R-:W-:Y:S01]  /*14f0*/  @!P1 IMAD.HI.U32 R8, R7, R2, RZ ;  /* 0x0000000207089227 */ /* 0x000fe200078e00ff */
[----:B------:R-:W-:-:S04]  /*1500*/  IADD3 R2, PT, PT, -R6, RZ, RZ ;  /* 0x000000ff06027210 */ /* 0x000fc80007ffe1ff */
[----:B------:R-:W-:Y:S01]  /*1510*/  @!P1 SHF.R.U32.HI R8, RZ, R3, R8 ;  /* 0x00000003ff089219 */ /* 0x000fe20000011608 */
[----:B------:R-:W-:-:S03]  /*1520*/  IMAD R2, R9, R2, R5 ;  /* 0x0000000209027224 */ /* 0x000fc600078e0205 */
[----:B------:R-:W-:-:S05]  /*1530*/  @!P1 SEL R3, R7, R8, !P0 ;  /* 0x0000000807039207 */ /* 0x000fca0004000000 */
[--C-:B------:R-:W-:Y:S02]  /*1540*/  @!P1 IMAD.IADD R6, R6, 0x1, -R3.reuse ;  /* 0x0000000106069824 */ /* 0x100fe400078e0a03 */
[----:B------:R-:W-:Y:S01]  /*1550*/  @!P1 IMAD R3, R2, R11, R3 ;  /* 0x0000000b02039224 */ /* 0x000fe200078e0203 */
[----:B------:R-:W-:Y:S01]  /*1560*/  IADD3 R2, PT, PT, -R7, RZ, RZ ;  /* 0x000000ff07027210 */ /* 0x000fe20007ffe1ff */
[----:B------:R-:W-:Y:S02]  /*1570*/  @!P1 IMAD R5, R6, R9, R7 ;  /* 0x0000000906059224 */ /* 0x000fe400078e0207 */
[----:B------:R-:W-:Y:S02]  /*1580*/  @!P1 IMAD.MOV.U32 R7, RZ, RZ, R3 ;  /* 0x000000ffff079224 */ /* 0x000fe400078e0003 */
[----:B------:R-:W-:Y:S02]  /*1590*/  IMAD R2, R10, R2, R21 ;  /* 0x000000020a027224 */ /* 0x000fe400078e0215 */
[----:B------:R-:W-:-:S02]  /*15a0*/  IMAD R20, R5, R4, R13 ;  /* 0x0000000405147224 */ /* 0x000fc400078e020d */
[----:B------:R-:W-:Y:S02]  /*15b0*/  IMAD R21, R7, R10, R2 ;  /* 0x0000000a07157224 */ /* 0x000fe400078e0202 */
.L_x_16:
[----:B------:R-:W1:Y:S01]  /*15c0*/  LDCU UR4, c[0x0][0xb30] ;  /* 0x00016600ff0477ac */ /* 0x000e620008000800 */
[----:B------:R-:W2:Y:S08]  /*15d0*/  S2UR UR37, SR_CgaCtaId ;  /* 0x00000000002579c3 */ /* 0x000eb00000008800 */
[----:B------:R-:W3:Y:S01]  /*15e0*/  LDC R40, c[0x0][0xb24] ;  /* 0x0002c900ff287b82 */ /* 0x000ee20000000800 */
[----:B-1----:R-:W-:-:S09]  /*15f0*/  UISETP.NE.AND UP1, UPT, UR4, 0x1, UPT ;  /* 0x000000010400788c */ /* 0x002fd2000bf25270 */
[----:B--2---:R-:W-:Y:S05]  /*1600*/  BRA.U UP1, `(.L_x_17) ;  /* 0x0000000101407547 */ /* 0x004fea000b800000 */
[----:B------:R-:W1:Y:S08]  /*1610*/  LDC.64 R4, c[0x0][0xb10] ;  /* 0x0002c400ff047b82 */ /* 0x000e700000000a00 */
[----:B------:R-:W2:Y:S08]  /*1620*/  LDC.64 R2, c[0x0][0xb18] ;  /* 0x0002c600ff027b82 */ /* 0x000eb00000000a00 */
[----:B------:R-:W4:Y:S08]  /*1630*/  LDC R6, c[0x0][0xb20] ;  /* 0x0002c800ff067b82 */ /* 0x000f300000000800 */
[----:B------:R-:W3:Y:S01]  /*1640*/  LDC R8, c[0x0][0xb0c] ;  /* 0x0002c300ff087b82 */ /* 0x000ee20000000800 */
[----:B-1----:R-:W-:-:S05]  /*1650*/  IMAD.HI.U32 R4, R21, R4, RZ ;  /* 0x0000000415047227 */ /* 0x002fca00078e00ff */
[----:B------:R-:W-:Y:S01]  /*1660*/  SHF.R.U32.HI R4, RZ, R5, R4 ;  /* 0x00000005ff047219 */ /* 0x000fe20000011604 */
[----:B--2---:R-:W-:Y:S01]  /*1670*/  IMAD.HI.U32 R3, R20, R3, RZ ;  /* 0x0000000314037227 */ /* 0x004fe200078e00ff */
[----:B------:R-:W-:-:S04]  /*1680*/  ISETP.NE.AND P0, PT, R2, 0x1, PT ;  /* 0x000000010200780c */ /* 0x000fc80003f05270 */
[----:B----4-:R-:W-:-:S04]  /*1690*/  SHF.R.U32.HI R3, RZ, R6, R3 ;  /* 0x00000006ff037219 */ /* 0x010fc80000011603 */
[----:B------:R-:W-:Y:S02]  /*16a0*/  SEL R3, R20, R3, !P0 ;  /* 0x0000000314037207 */ /* 0x000fe40004000000 */
[----:B---3--:R-:W-:-:S04]  /*16b0*/  ISETP.NE.AND P1, PT, R8, 0x1, PT ;  /* 0x000000010800780c */ /* 0x008fc80003f25270 */
[----:B------:R-:W-:-:S05]  /*16c0*/  SEL R4, R21, R4, !P1 ;  /* 0x0000000415047207 */ /* 0x000fca0004800000 */
[----:B------:R-:W-:Y:S02]  /*16d0*/  IMAD.IADD R5, R3, 0x1, -R4 ;  /* 0x0000000103057824 */ /* 0x000fe400078e0a04 */
[----:B------:R-:W-:Y:S02]  /*16e0*/  IMAD.IADD R3, R4, 0x1, -R3 ;  /* 0x0000000104037824 */ /* 0x000fe400078e0a03 */
[----:B------:R-:W-:Y:S02]  /*16f0*/  IMAD R21, R5, R8, R21 ;  /* 0x0000000805157224 */ /* 0x000fe400078e0215 */
[----:B------:R-:W-:-:S07]  /*1700*/  IMAD R20, R3, R2, R20 ;  /* 0x0000000203147224 */ /* 0x000fce00078e0214 */
.L_x_17:
[----:B------:R-:W-:Y:S01]  /*1710*/  BAR.SYNC.DEFER_BLOCKING 0x0 ;  /* 0x0000000000007b1d */ /* 0x000fe20000010000 */
[----:B------:R-:W-:Y:S01]  /*1720*/  UISETP.NE.AND UP1, UPT, UR8, 0x2, UPT ;  /* 0x000000020800788c */ /* 0x000fe2000bf25270 */
[----:B------:R-:W-:Y:S02]  /*1730*/  ISETP.NE.OR P5, PT, R0, 0x2, !P5 ;  /* 0x000000020000780c */ /* 0x000fe40006fa5670 */
[----:B------:R-:W-:-:S06]  /*1740*/  LOP3.LUT R2, R108, 0x1f, RZ, 0xc0, !PT ;  /* 0x0000001f6c027812 */ /* 0x000fcc00078ec0ff */
[----:B------:R-:W-:Y:S05]  /*1750*/  BRA.U UP1, `(.L_x_18) ;  /* 0x0000002101987547 */ /* 0x000fea000b800000 */
[----:B------:R-:W1:Y:S01]  /*1760*/  LDCU UR13, c[0x0][0x38c] ;  /* 0x00007180ff0d77ac */ /* 0x000e620008000800 */
[----:B------:R-:W2:Y:S01]  /*1770*/  LDC R9, c[0x0][0x370] ;  /* 0x0000dc00ff097b82 */ /* 0x000ea20000000800 */
[----:B------:R-:W-:Y:S01]  /*1780*/  PLOP3.LUT P1, PT, PT, PT, UP2, 0x80, 0x8 ;  /* 0x000000000008781c */ /* 0x000fe20003f2f028 */
[----:B------:R-:W-:Y:S01]  /*1790*/  HFMA2 R12, -RZ, RZ, 0, 0 ;  /* 0x00000000ff0c7431 */ /* 0x000fe200000001ff */
[----:B------:R-:W-:Y:S01]  /*17a0*/  ISETP.EQ.OR P4, PT, R2, RZ, P5 ;  /* 0x000000ff0200720c */ /* 0x000fe20002f82670 */
[----:B------:R-:W-:Y:S01]  /*17b0*/  IMAD.MOV.U32 R15, RZ, RZ, 0x1 ;  /* 0x00000001ff0f7424 */ /* 0x000fe200078e00ff */
[----:B------:R-:W-:Y:S01]  /*17c0*/  PLOP3.LUT P1, PT, P1, PT, PT, 0x8, 0x80 ;  /* 0x000000000080781c */ /* 0x000fe20000f2e170 */
[----:B------:R-:W-:Y:S01]  /*17d0*/  IMAD.MOV.U32 R14, RZ, RZ, RZ ;  /* 0x000000ffff0e7224 */ /* 0x000fe200078e00ff */
[----:B------:R-:W-:Y:S01]  /*17e0*/  MOV R8, 0x1 ;  /* 0x0000000100087802 */ /* 0x000fe20000000f00 */
[----:B------:R-:W4:Y:S01]  /*17f0*/  LDC R0, c[0x0][0x374] ;  /* 0x0000dd00ff007b82 */ /* 0x000f220000000800 */
[----:B------:R-:W-:Y:S01]  /*1800*/  IMAD.MOV.U32 R10, RZ, RZ, RZ ;  /* 0x000000ffff0a7224 */ /* 0x000fe200078e00ff */
[----:B------:R-:W2:Y:S01]  /*1810*/  LDCU.64 UR22, c[0x0][0x348] ;  /* 0x00006900ff1677ac */ /* 0x000ea20008000a00 */
[----:B------:R-:W-:Y:S01]  /*1820*/  UMOV UR6, URZ ;  /* 0x000000ff00067c82 */ /* 0x000fe20008000000 */
[----:B-1----:R-:W-:-:S04]  /*1830*/  UIADD3 UR5, UPT, UPT, UR13, 0x1f, URZ ;  /* 0x0000001f0d057890 */ /* 0x002fc8000fffe0ff */
[----:B------:R-:W-:-:S04]  /*1840*/  USHF.R.S32.HI UR4, URZ, 0x1f, UR5 ;  /* 0x0000001fff047899 */ /* 0x000fc80008011405 */
[----:B------:R-:W-:-:S04]  /*1850*/  ULEA.HI UR4, UR4, UR5, URZ, 0x5 ;  /* 0x0000000504047291 */ /* 0x000fc8000f8f28ff */
[----:B------:R-:W-:Y:S02]  /*1860*/  USHF.R.S32.HI UR15, URZ, 0x5, UR4 ;  /* 0x00000005ff0f7899 */ /* 0x000fe40008011404 */
[----:B------:R-:W-:Y:S02]  /*1870*/  UIADD3 UR4, UPT, UPT, UR13, -0x1, URZ ;  /* 0xffffffff0d047890 */ /* 0x000fe4000fffe0ff */
[----:B------:R-:W-:Y:S02]  /*1880*/  UISETP.LT.U32.AND UP0, UPT, UR15, 0x22, UPT ;  /* 0x000000220f00788c */ /* 0x000fe4000bf01070 */
[----:B------:R-:W-:Y:S02]  /*1890*/  UISETP.GE.U32.AND UP1, UPT, UR4, -0x3f, UPT ;  /* 0xffffffc10400788c */ /* 0x000fe4000bf26070 */
[----:B------:R-:W-:Y:S02]  /*18a0*/  USEL UR14, UR15, 0x22, UP0 ;  /* 0x000000220f0e7887 */ /* 0x000fe40008000000 */
[----:B------:R-:W-:-:S02]  /*18b0*/  UIADD3 UR13, UPT, UPT, UR13, 0x3e, URZ ;  /* 0x0000003e0d0d7890 */ /* 0x000fc4000fffe0ff */
[----:B------:R-:W-:Y:S02]  /*18c0*/  UIADD3 UR5, UPT, UPT, UR14, -0x1, URZ ;  /* 0xffffffff0e057890 */ /* 0x000fe4000fffe0ff */
[----:B------:R-:W-:-:S03]  /*18d0*/  UIADD3 UR7, UPT, UPT, UR15, -UR14, URZ ;  /* 0x8000000e0f077290 */ /* 0x000fc6000fffe0ff */
[----:B------:R-:W-:-:S04]  /*18e0*/  @UP1 UIADD3 UR5, UPT, UPT, UR14, URZ, URZ ;  /* 0x000000ff0e051290 */ /* 0x000fc8000fffe0ff */
[----:B--2---:R-:W-:-:S12]  /*18f0*/  UIADD3 UR5, UPT, UPT, UR5, 0x1, URZ ;  /* 0x0000000105057890 */ /* 0x004fd8000fffe0ff */
.L_x_36:
[----:B------:R-:W-:Y:S01]  /*1900*/  UISETP.NE.AND UP0, UPT, UR37, URZ, UPT ;  /* 0x000000ff2500728c */ /* 0x000fe2000bf05270 */
[----:B------:R-:W1:Y:S08]  /*1910*/  S2UR UR37, SR_CgaCtaId ;  /* 0x00000000002579c3 */ /* 0x000e700000008800 */
[----:B------:R-:W-:Y:S05]  /*1920*/  BRA.U UP0, `(.L_x_19) ;  /* 0x0000000100347547 */ /* 0x000fea000b800000 */
[----:B------:R-:W2:Y:S01]  /*1930*/  S2R R2, SR_CgaCtaId ;  /* 0x0000000000027919 */ /* 0x000ea20000008800 */
[----:B------:R-:W-:-:S04]  /*1940*/  MOV R3, 0x400 ;  /* 0x0000040000037802 */ /* 0x000fc80000000f00 */
[----:B--2---:R-:W-:Y:S02]  /*1950*/  LEA R3, R2, R3, 0x18 ;  /* 0x0000000302037211 */ /* 0x004fe400078ec0ff */
[----:B------:R-:W-:-:S03]  /*1960*/  SHF.L.U32 R2, R8, 0x1f, RZ ;  /* 0x0000001f08027819 */ /* 0x000fc600000006ff */
[----:B------:R-:W-:-:S04]  /*1970*/  IMAD R3, R10, 0x8, R3 ;  /* 0x000000080a037824 */ /* 0x000fc800078e0203 */
[----:B------:R-:W2:Y:S02]  /*1980*/  SYNCS.PHASECHK.TRANS64.TRYWAIT P0, [R3+URZ+0x2c0], R2 ;  /* 0x0002c002030075a7 */ /* 0x000ea400080011ff */
[----:B--2---:R-:W-:Y:S05]  /*1990*/  @!P0 BRA `(.L_x_20) ;  /* 0x0000006800e08947 */ /* 0x004fea0003800000 */
.L_x_136:
[----:B------:R-:W-:Y:S01]  /*19a0*/  VIADD R10, R10, 0x1 ;  /* 0x000000010a0a7836 */ /* 0x000fe20000000000 */
[----:B------:R2:W-:Y:S04]  /*19b0*/  SYNCS.ARRIVE.TRANS64.A1T0 RZ, [R3+URZ+0x2b0], RZ ;  /* 0x0002b0ff03ff79a7 */ /* 0x0005e800081000ff */
[----:B------:R-:W-:-:S04]  /*19c0*/  ISETP.NE.AND P0, PT, R10, 0x2, PT ;  /* 0x000000020a00780c */ /* 0x000fc80003f05270 */
[----:B------:R-:W-:Y:S02]  /*19d0*/  SEL R10, R10, RZ, P0 ;  /* 0x000000ff0a0a7207 */ /* 0x000fe40000000000 */
[----:B--2---:R-:W-:-:S04]  /*19e0*/  SEL R3, RZ, 0x1, P0 ;  /* 0x00000001ff037807 */ /* 0x004fc80000000000 */
[----:B------:R-:W-:-:S07]  /*19f0*/  LOP3.LUT R8, R8, R3, RZ, 0x3c, !PT ;  /* 0x0000000308087212 */ /* 0x000fce00078e3cff */
.L_x_19:
[----:B------:R-:W-:Y:S01]  /*1a00*/  UMOV UR4, 0x400 ;  /* 0x0000040000047882 */ /* 0x000fe20000000000 */
[----:B------:R-:W-:Y:S01]  /*1a10*/  SHF.L.U32 R2, R15, 0x1f, RZ ;  /* 0x0000001f0f027819 */ /* 0x000fe200000006ff */
[----:B-1----:R-:W-:Y:S01]  /*1a20*/  ULEA UR4, UR37, UR4, 0x18 ;  /* 0x0000000425047291 */ /* 0x002fe2000f8ec0ff */
[----:B------:R-:W-:Y:S01]  /*1a30*/  R2UR UR35, R21 ;  /* 0x00000000152372ca */ /* 0x000fe200000e0000 */
[----:B------:R-:W-:Y:S01]  /*1a40*/  UISETP.GE.U32.AND UP0, UPT, UR13, 0x3f, UPT ;  /* 0x0000003f0d00788c */ /* 0x000fe2000bf06070 */
[----:B------:R-:W-:Y:S01]  /*1a50*/  R2UR UR11, R20 ;  /* 0x00000000140b72ca */ /* 0x000fe200000e0000 */
[----:B------:R-:W-:Y:S01]  /*1a60*/  ULEA UR8, UR6, UR4, 0x3 ;  /* 0x0000000406087291 */ /* 0x000fe2000f8e18ff */
[----:B------:R-:W-:-:S08]  /*1a70*/  UMOV UR24, URZ ;  /* 0x000000ff00187c82 */ /* 0x000fd00008000000 */
[----:B------:R1:W2:Y:S01]  /*1a80*/  SYNCS.PHASECHK.TRANS64.TRYWAIT P0, [UR8+0x110], R2 ;  /* 0x00011002ff0075a7 */ /* 0x0002a20008001108 */
[----:B------:R-:W-:Y:S02]  /*1a90*/  USHF.L.U32 UR35, UR35, 0x6, URZ ;  /* 0x0000000623237899 */ /* 0x000fe400080006ff */
[----:B------:R-:W-:Y:S01]  /*1aa0*/  USHF.L.U32 UR11, UR11, 0x7, URZ ;  /* 0x000000070b0b7899 */ /* 0x000fe200080006ff */
[----:B------:R-:W-:Y:S11]  /*1ab0*/  BRA.U !UP0, `(.L_x_21) ;  /* 0x0000000108a87547 */ /* 0x000ff6000b800000 */
[----:B------:R-:W-:Y:S01]  /*1ac0*/  UMOV UR16, URZ ;  /* 0x000000ff00107c82 */ /* 0x000fe20008000000 */
[----:B------:R-:W-:-:S05]  /*1ad0*/  UMOV UR17, UR6 ;  /* 0x0000000600117c82 */ /* 0x000fca0008000000 */
.L_x_26:
[----:B-1----:R-:W-:Y:S01]  /*1ae0*/  ULEA UR33, UR17, UR4, 0x3 ;  /* 0x0000000411217291 */ /* 0x002fe2000f8e18ff */
[----:B--2---:R-:W-:Y:S01]  /*1af0*/  @!P5 MOV R3, 0x1800 ;  /* 0x000018000003d802 */ /* 0x004fe20000000f00 */
[----:B--2---:R-:W-:Y:S10]  /*1b00*/  @P0 BRA `(.L_x_22) ;  /* 0x00000000000c0947 */ /* 0x004ff40003800000 */
[----:B------:R-:W-:-:S04]  /*1b10*/  SHF.L.U32 R5, R15, 0x1f, RZ ;  /* 0x0000001f0f057819 */ /* 0x000fc800000006ff */
[----:B------:R-:W2:Y:S02]  /*1b20*/  SYNCS.PHASECHK.TRANS64.TRYWAIT P0, [UR33+0x110], R5 ;  /* 0x00011005ff0075a7 */ /* 0x000ea40008001121 */
[----:B--2---:R-:W-:Y:S05]  /*1b30*/  @!P0 BRA `(.L_x_23) ;  /* 0x00000068008c8947 */ /* 0x004fea0003800000 */
.L_x_22:
[----:B------:R2:W-:Y:S01]  /*1b40*/  @!P5 SYNCS.ARRIVE.TRANS64 RZ, [UR33], R3 ;  /* 0x00000003ffffd9a7 */ /* 0x0005e20008000021 */
[----:B------:R-:W-:Y:S04]  /*1b50*/  BSSY.RECONVERGENT B0, `(.L_x_24) ;  /* 0x0000003000007945 */ /* 0x000fe80003800200 */
[----:B------:R-:W-:Y:S05]  /*1b60*/  @P4 BRA `(.L_x_25) ;  /* 0x0000000000044947 */ /* 0x000fea0003800000 */
[----:B------:R-:W-:Y:S05]  /*1b70*/  BPT.TRAP 0x1 ;  /* 0x000000040000795c */ /* 0x000fea0000300000 */
.L_x_25:
[----:B------:R-:W-:Y:S05]  /*1b80*/  BSYNC.RECONVERGENT B0 ;  /* 0x0000000000007941 */ /* 0x000fea0003800200 */
.L_x_24:
[----:B------:R-:W-:Y:S02]  /*1b90*/  UIADD3 UR6, UPT, UPT, UR17, 0x1, URZ ;  /* 0x0000000111067890 */ /* 0x000fe4000fffe0ff */
[----:B------:R-:W-:Y:S02]  /*1ba0*/  ULEA UR32, UR17, UR4, 0xb ;  /* 0x0000000411207291 */ /* 0x000fe4000f8e58ff */
[----:B------:R-:W-:Y:S02]  /*1bb0*/  UISETP.NE.AND UP0, UPT, UR6, 0x22, UPT ;  /* 0x000000220600788c */ /* 0x000fe4000bf05270 */
[----:B------:R-:W-:Y:S02]  /*1bc0*/  UIADD3 UR26, UP1, UPT, UR22, 0x80, URZ ;  /* 0x00000080161a7890 */ /* 0x000fe4000ff3e0ff */
[----:B------:R-:W-:Y:S02]  /*1bd0*/  USEL UR9, URZ, 0x1, UP0 ;  /* 0x00000001ff097887 */ /* 0x000fe40008000000 */
[----:B------:R-:W-:-:S02]  /*1be0*/  USEL UR6, UR6, URZ, UP0 ;  /* 0x000000ff06067287 */ /* 0x000fc40008000000 */
[----:B------:R-:W-:Y:S02]  /*1bf0*/  UIADD3 UR20, UP0, UPT, UR22, 0x180, URZ ;  /* 0x0000018016147890 */ /* 0x000fe4000ff1e0ff */
[----:B------:R-:W-:Y:S01]  /*1c00*/  ULEA UR8, UR6, UR4, 0x3 ;  /* 0x0000000406087291 */ /* 0x000fe2000f8e18ff */
[----:B------:R-:W-:Y:S01]  /*1c10*/  LOP3.LUT R15, R15, UR9, RZ, 0x3c, !PT ;  /* 0x000000090f0f7c12 */ /* 0x000fe2000f8e3cff */
[----:B------:R-:W-:Y:S02]  /*1c20*/  USHF.L.U32 UR34, UR16, 0x5, URZ ;  /* 0x0000000510227899 */ /* 0x000fe400080006ff */
[----:B------:R-:W-:Y:S01]  /*1c30*/  UIADD3.X UR27, UPT, UPT, URZ, UR23, URZ, UP1, !UPT ;  /* 0x00000017ff1b7290 */ /* 0x000fe20008ffe4ff */
[----:B-1----:R-:W-:Y:S01]  /*1c40*/  SHF.L.U32 R2, R15, 0x1f, RZ ;  /* 0x0000001f0f027819 */ /* 0x002fe200000006ff */
[----:B------:R-:W-:Y:S02]  /*1c50*/  UIADD3 UR32, UPT, UPT, UR32, 0x4600, URZ ;  /* 0x0000460020207890 */ /* 0x000fe4000fffe0ff */
[----:B------:R-:W-:Y:S01]  /*1c60*/  UIADD3.X UR21, UPT, UPT, URZ, UR23, URZ, UP0, !UPT ;  /* 0x00000017ff157290 */ /* 0x000fe200087fe4ff */
[----:B------:R1:W1:Y:S01]  /*1c70*/  SYNCS.PHASECHK.TRANS64.TRYWAIT P0, [UR8+0x110], R2 ;  /* 0x00011002ff0075a7 */ /* 0x0002620008001108 */
[----:B------:R-:W-:Y:S01]  /*1c80*/  ULEA UR8, UR17, UR4, 0xc ;  /* 0x0000000411087291 */ /* 0x000fe2000f8e60ff */
[----:B------:R-:W-:Y:S01]  /*1c90*/  UMOV UR18, 0x0 ;  /* 0x0000000000127882 */ /* 0x000fe20000000000 */
[----:B------:R-:W-:-:S02]  /*1ca0*/  UMOV UR19, 0x10000000 ;  /* 0x1000000000137882 */ /* 0x000fc40000000000 */
[----:B------:R-:W-:Y:S01]  /*1cb0*/  UIADD3 UR8, UPT, UPT, UR8, 0x15600, URZ ;  /* 0x0001560008087890 */ /* 0x000fe2000fffe0ff */
[----:B------:R1:W-:Y:S01]  /*1cc0*/  UTMALDG.3D [UR32], [UR26], desc[UR18] ;  /* 0x000012201a0075b4 */ /* 0x0003e20008011000 */
[----:B------:R-:W-:Y:S01]  /*1cd0*/  UMOV UR12, UR36 ;  /* 0x00000024000c7c82 */ /* 0x000fe20008000000 */
[----:B------:R-:W-:Y:S01]  /*1ce0*/  UMOV UR9, UR33 ;  /* 0x0000002100097c82 */ /* 0x000fe20008000000 */
[----:B------:R-:W-:Y:S01]  /*1cf0*/  UMOV UR10, UR34 ;  /* 0x00000022000a7c82 */ /* 0x000fe20008000000 */
[----:B------:R-:W-:Y:S01]  /*1d00*/  UIADD3 UR16, UPT, UPT, UR16, 0x1, URZ ;  /* 0x0000000110107890 */ /* 0x000fe2000fffe0ff */
[----:B------:R-:W-:Y:S01]  /*1d10*/  UMOV UR24, UR5 ;  /* 0x0000000500187c82 */ /* 0x000fe20008000000 */
[----:B------:R-:W-:Y:S02]  /*1d20*/  UMOV UR17, UR6 ;  /* 0x0000000600117c82 */ /* 0x000fe40008000000 */
[----:B------:R1:W-:Y:S01]  /*1d30*/  UTMALDG.3D [UR8], [UR20], desc[UR18] ;  /* 0x00001208140075b4 */ /* 0x0003e20008011000 */
[----:B------:R-:W-:-:S09]  /*1d40*/  UISETP.NE.AND UP0, UPT, UR16, UR5, UPT ;  /* 0x000000051000728c */ /* 0x000fd2000bf05270 */
[----:B------:R-:W-:Y:S05]  /*1d50*/  BRA.U UP0, `(.L_x_26) ;  /* 0xfffffffd00607547 */ /* 0x000fea000b83ffff */
.L_x_21:
[----:B-1----:R-:W-:Y:S01]  /*1d60*/  ULEA UR8, UR6, UR4, 0x3 ;  /* 0x0000000406087291 */ /* 0x002fe2000f8e18ff */
[----:B------:R-:W-:Y:S01]  /*1d70*/  SHF.L.U32 R2, R15, 0x1f, RZ ;  /* 0x0000001f0f027819 */ /* 0x000fe200000006ff */
[----:B------:R-:W-:Y:S01]  /*1d80*/  @!P1 SYNCS.ARRIVE.TRANS64.A1T0 RZ, [UR4+0x248], RZ ;  /* 0x000248ffffff99a7 */ /* 0x000fe20008100004 */
[----:B------:R-:W-:-:S06]  /*1d90*/  UISETP.GT.AND UP0, UPT, UR15, UR14, UPT ;  /* 0x0000000e0f00728c */ /* 0x000fcc000bf04270 */
[----:B--2---:R1:W2:Y:S03]  /*1da0*/  SYNCS.PHASECHK.TRANS64.TRYWAIT P0, [UR8+0x110], R2 ;  /* 0x00011002ff0075a7 */ /* 0x0042a60008001108 */
[----:B------:R-:W-:Y:S05]  /*1db0*/  BRA.U !UP0, `(.L_x_27) ;  /* 0x0000000108ac7547 */ /* 0x000fea000b800000 */
[----:B------:R-:W-:Y:S01]  /*1dc0*/  UIADD3 UR21, UPT, UPT, UR7, UR24, URZ ;  /* 0x0000001807157290 */ /* 0x000fe2000fffe0ff */
[----:B------:R-:W-:-:S11]  /*1dd0*/  UMOV UR25, UR6 ;  /* 0x0000000600197c82 */ /* 0x000fd60008000000 */
.L_x_32:
[----:B-1----:R-:W-:Y:S01]  /*1de0*/  ULEA UR17, UR25, UR4, 0x3 ;  /* 0x0000000419117291 */ /* 0x002fe2000f8e18ff */
[----:B--2---:R-:W-:Y:S01]  /*1df0*/  @!P5 MOV R3, 0x1800 ;  /* 0x000018000003d802 */ /* 0x004fe20000000f00 */
[----:B--2---:R-:W-:Y:S10]  /*1e00*/  @P0 BRA `(.L_x_28) ;  /* 0x00000000000c0947 */ /* 0x004ff40003800000 */
[----:B------:R-:W-:-:S04]  /*1e10*/  SHF.L.U32 R5, R15, 0x1f, RZ ;  /* 0x0000001f0f057819 */ /* 0x000fc800000006ff */
[----:B------:R-:W2:Y:S02]  /*1e20*/  SYNCS.PHASECHK.TRANS64.TRYWAIT P0, [UR17+0x110], R5 ;  /* 0x00011005ff0075a7 */ /* 0x000ea40008001111 */
[----:B--2---:R-:W-:Y:S05]  /*1e30*/  @!P0 BRA `(.L_x_29) ;  /* 0x0000006400e48947 */ /* 0x004fea0003800000 */
.L_x_28:
[----:B------:R2:W-:Y:S01]  /*1e40*/  @!P5 SYNCS.ARRIVE.TRANS64 RZ, [UR17], R3 ;  /* 0x00000003ffffd9a7 */ /* 0x0005e20008000011 */
[----:B------:R-:W-:Y:S04]  /*1e50*/  BSSY.RECONVERGENT B0, `(.L_x_30) ;  /* 0x0000003000007945 */ /* 0x000fe80003800200 */
[----:B------:R-:W-:Y:S05]  /*1e60*/  @P4 BRA `(.L_x_31) ;  /* 0x0000000000044947 */ /* 0x000fea0003800000 */
[----:B------:R-:W-:Y:S05]  /*1e70*/  BPT.TRAP 0x1 ;  /* 0x000000040000795c */ /* 0x000fea0000300000 */
.L_x_31:
[----:B------:R-:W-:Y:S05]  /*1e80*/  BSYNC.RECONVERGENT B0 ;  /* 0x0000000000007941 */ /* 0x000fea0003800200 */
.L_x_30:
        /* <DEDUP_REMOVED lines=10> */
[----:B------:R-:W-:Y:S01]  /*1f30*/  UIADD3 UR16, UPT, UPT, UR16, 0x4600, URZ ;  /* 0x0000460010107890 */ /* 0x000fe2000fffe0ff */
[----:B-1----:R-:W-:Y:S01]  /*1f40*/  SHF.L.U32 R2, R15, 0x1f, RZ ;  /* 0x0000001f0f027819 */ /* 0x002fe200000006ff */
[----:B------:R-:W-:Y:S02]  /*1f50*/  UIADD3.X UR31, UPT, UPT, URZ, UR23, URZ, UP1, !UPT ;  /* 0x00000017ff1f7290 */ /* 0x000fe40008ffe4ff */
[----:B------:R-:W-:Y:S01]  /*1f60*/  UIADD3.X UR29, UPT, UPT, URZ, UR23, URZ, UP0, !UPT ;  /* 0x00000017ff1d7290 */ /* 0x000fe200087fe4ff */
[----:B------:R1:W1:Y:S01]  /*1f70*/  SYNCS.PHASECHK.TRANS64.TRYWAIT P0, [UR8+0x110], R2 ;  /* 0x00011002ff0075a7 */ /* 0x0002620008001108 */
[----:B------:R-:W-:Y:S01]  /*1f80*/  ULEA UR8, UR25, UR4, 0xc ;  /* 0x0000000419087291 */ /* 0x000fe2000f8e60ff */
[----:B------:R-:W-:Y:S01]  /*1f90*/  UMOV UR26, 0x0 ;  /* 0x00000000001a7882 */ /* 0x000fe20000000000 */
[----:B------:R-:W-:-:S02]  /*1fa0*/  UMOV UR27, 0x10000000 ;  /* 0x10000000001b7882 */ /* 0x000fc40000000000 */
[----:B------:R-:W-:Y:S01]  /*1fb0*/  UIADD3 UR8, UPT, UPT, UR8, 0x15600, URZ ;  /* 0x0001560008087890 */ /* 0x000fe2000fffe0ff */
[----:B------:R-:W-:Y:S01]  /*1fc0*/  UMOV UR19, UR35 ;  /* 0x0000002300137c82 */ /* 0x000fe20008000000 */
[----:B------:R-:W-:Y:S01]  /*1fd0*/  UMOV UR20, UR36 ;  /* 0x0000002400147c82 */ /* 0x000fe20008000000 */
[----:B------:R-:W-:Y:S01]  /*1fe0*/  UMOV UR12, UR36 ;  /* 0x00000024000c7c82 */ /* 0x000fe20008000000 */
[----:B------:R-:W-:Y:S01]  /*1ff0*/  UMOV UR9, UR17 ;  /* 0x0000001100097c82 */ /* 0x000fe20008000000 */
[----:B------:R-:W-:Y:S01]  /*2000*/  UMOV UR10, UR18 ;  /* 0x00000012000a7c82 */ /* 0x000fe20008000000 */
[----:B------:R1:W-:Y:S01]  /*2010*/  UTMALDG.3D [UR16], [UR30], desc[UR26] ;  /* 0x00001a101e0075b4 */ /* 0x0003e20008011000 */
[----:B------:R-:W-:Y:S01]  /*2020*/  UIADD3 UR24, UPT, UPT, UR24, 0x1, URZ ;  /* 0x0000000118187890 */ /* 0x000fe2000fffe0ff */
[----:B------:R-:W-:-:S03]  /*2030*/  UMOV UR25, UR6 ;  /* 0x0000000600197c82 */ /* 0x000fc60008000000 */
[----:B------:R-:W-:Y:S01]  /*2040*/  UISETP.NE.AND UP0, UPT, UR24, UR21, UPT ;  /* 0x000000151800728c */ /* 0x000fe2000bf05270 */
[----:B------:R1:W-:Y:S08]  /*2050*/  UTMALDG.3D [UR8], [UR28], desc[UR26] ;  /* 0x00001a081c0075b4 */ /* 0x0003f00008011000 */
[----:B------:R-:W-:Y:S05]  /*2060*/  BRA.U UP0, `(.L_x_32) ;  /* 0xfffffffd005c7547 */ /* 0x000fea000b83ffff */
.L_x_27:
[----:B-1----:R-:W-:Y:S01]  /*2070*/  LEA R2, R14, UR4, 0x3 ;  /* 0x000000040e027c11 */ /* 0x002fe2000f8e18ff */
[----:B------:R-:W-:Y:S01]  /*2080*/  NOP ;  /* 0x0000000000007918 */ /* 0x000fe20000000000 */
[----:B--2---:R-:W-:Y:S02]  /*2090*/  SHF.L.U32 R3, R12, 0x1f, RZ ;  /* 0x0000001f0c037819 */ /* 0x004fe400000006ff */
[----:B------:R-:W-:Y:S02]  /*20a0*/  LEA R4, R14, UR4, 0x4 ;  /* 0x000000040e047c11 */ /* 0x000fe4000f8e20ff */
[----:B------:R-:W1:Y:S02]  /*20b0*/  SYNCS.PHASECHK.TRANS64.TRYWAIT P0, [R2+URZ+0x250], R3 ;  /* 0x00025003020075a7 */ /* 0x000e6400080011ff */
[----:B-1----:R-:W-:Y:S05]  /*20c0*/  @!P0 BRA `(.L_x_33) ;  /* 0x0000006400588947 */ /* 0x002fea0003800000 */
.L_x_139:
[----:B------:R-:W2:Y:S01]  /*20d0*/  LDS.128 R4, [R4+0x2e0] ;  /* 0x0002e00004047984 */ /* 0x000ea20000000c00 */
[----:B---3--:R-:W-:Y:S01]  /*20e0*/  ISETP.GE.AND P0, PT, R40, 0x1, PT ;  /* 0x000000012800780c */ /* 0x008fe20003f06270 */
[----:B-1----:R-:W-:Y:S01]  /*20f0*/  VIADD R2, R2, 0x260 ;  /* 0x0000026002027836 */ /* 0x002fe20000000000 */
[----:B------:R-:W-:Y:S01]  /*2100*/  @!PT LDS RZ, [RZ] ;  /* 0x00000000fffff984 */ /* 0x000fe20000000800 */
[----:B------:R-:W-:Y:S01]  /*2110*/  @!PT LDS RZ, [RZ] ;  /* 0x00000000fffff984 */ /* 0x000fe20000000800 */
[----:B------:R-:W-:Y:S01]  /*2120*/  @!PT LDS RZ, [RZ] ;  /* 0x00000000fffff984 */ /* 0x000fe20000000800 */
[----:B------:R-:W-:Y:S01]  /*2130*/  @!PT LDS RZ, [RZ] ;  /* 0x00000000fffff984 */ /* 0x000fe20000000800 */
[----:B------:R1:W-:Y:S06]  /*2140*/  MEMBAR.ALL.CTA ;  /* 0x0000000000007992 */ /* 0x0003ec0000008000 */
[----:B-1----:R-:W1:Y:S01]  /*2150*/  FENCE.VIEW.ASYNC.S ;  /* 0x00000000000073c6 */ /* 0x002e620000000000 */
[----:B------:R-:W-:-:S04]  /*2160*/  PRMT R2, RZ, 0x654, R2 ;  /* 0x00000654ff027816 */ /* 0x000fc80000000002 */
[----:B-1----:R1:W-:Y:S01]  /*2170*/  SYNCS.ARRIVE.TRANS64.RED.A1T0 RZ, [R2+URZ], RZ ;  /* 0x000000ff02ff79a7 */ /* 0x0023e200081004ff */
[----:B--2---:R-:W-:-:S13]  /*2180*/  LOP3.LUT P2, RZ, R6, 0x1, RZ, 0xc0, !PT ;  /* 0x0000000106ff7812 */ /* 0x004fda000784c0ff */
[----:B------:R-:W-:Y:S01]  /*2190*/  @P2 SHF.R.U32.HI R3, RZ, 0x10, R5 ;  /* 0x00000010ff032819 */ /* 0x000fe20000011605 */
[----:B------:R-:W-:Y:S01]  /*21a0*/  VOTEU.ANY UP0, P2 ;  /* 0x0000000000ff7886 */ /* 0x000fe20001000100 */
[----:B------:R-:W-:Y:S02]  /*21b0*/  @P2 MOV R13, R4 ;  /* 0x00000004000d2202 */ /* 0x000fe40000000f00 */
[----:B------:R-:W-:Y:S02]  /*21c0*/  @P2 R2UR.BROADCAST UR8, R3 ;  /* 0x00000000030822ca */ /* 0x000fe400008e0000 */
[----:B------:R-:W-:-:S11]  /*21d0*/  @P2 LOP3.LUT R11, R5, 0xffff, RZ, 0xc0, !PT ;  /* 0x0000ffff050b2812 */ /* 0x000fd600078ec0ff */
[----:B------:R-:W-:Y:S01]  /*21e0*/  @UP0 UMOV UR36, UR8 ;  /* 0x0000000800240c82 */ /* 0x000fe20008000000 */
[----:B-1----:R-:W-:Y:S05]  /*21f0*/  @!P0 BRA `(.L_x_34) ;  /* 0x0000000000b88947 */ /* 0x002fea0003800000 */
[----:B------:R-:W4:Y:S01]  /*2200*/  LDC.64 R4, c[0x0][0xb18] ;  /* 0x0002c600ff047b82 */ /* 0x000f220000000a00 */
[----:B------:R-:W-:-:S07]  /*2210*/  ISETP.NE.AND P3, PT, R40, 0x1, PT ;  /* 0x000000012800780c */ /* 0x000fce0003f65270 */
[----:B------:R-:W1:Y:S08]  /*2220*/  LDC.64 R6, c[0x0][0xb10] ;  /* 0x0002c400ff067b82 */ /* 0x000e700000000a00 */
[----:B------:R-:W2:Y:S08]  /*2230*/  LDC R16, c[0x0][0xb20] ;  /* 0x0002c800ff107b82 */ /* 0x000eb00000000800 */
[----:B------:R-:W3:Y:S01]  /*2240*/  LDC R18, c[0x0][0xb0c] ;  /* 0x0002c300ff127b82 */ /* 0x000ee20000000800 */
[----:B----4-:R-:W-:Y:S01]  /*2250*/  IMAD.HI.U32 R17, R0, R5, RZ ;  /* 0x0000000500117227 */ /* 0x010fe200078e00ff */
[----:B------:R-:W-:-:S03]  /*2260*/  ISETP.NE.AND P0, PT, R4, 0x1, PT ;  /* 0x000000010400780c */ /* 0x000fc60003f05270 */
[----:B------:R-:W-:-:S03]  /*2270*/  IMAD.HI.U32 R5, R11, R5, RZ ;  /* 0x000000050b057227 */ /* 0x000fc600078e00ff */
[----:B------:R-:W4:Y:S01]  /*2280*/  LDC.64 R2, c[0x0][0xb28] ;  /* 0x0002ca00ff027b82 */ /* 0x000f220000000a00 */
[----:B-1----:R-:W-:-:S04]  /*2290*/  IMAD.HI.U32 R20, R9, R6, RZ ;  /* 0x0000000609147227 */ /* 0x002fc800078e00ff */
[----:B------:R-:W-:Y:S01]  /*22a0*/  IMAD.HI.U32 R22, R13, R6, RZ ;  /* 0x000000060d167227 */ /* 0x000fe200078e00ff */
[----:B------:R-:W-:Y:S02]  /*22b0*/  SHF.R.U32.HI R20, RZ, R7, R20 ;  /* 0x00000007ff147219 */ /* 0x000fe40000011614 */
[-C--:B--2---:R-:W-:Y:S02]  /*22c0*/  SHF.R.U32.HI R17, RZ, R16.reuse, R17 ;  /* 0x00000010ff117219 */ /* 0x084fe40000011611 */
[----:B------:R-:W-:Y:S02]  /*22d0*/  SHF.R.U32.HI R16, RZ, R16, R5 ;  /* 0x00000010ff107219 */ /* 0x000fe40000011605 */
[----:B------:R-:W-:Y:S02]  /*22e0*/  SEL R17, R0, R17, !P0 ;  /* 0x0000001100117207 */ /* 0x000fe40004000000 */
[----:B------:R-:W-:Y:S02]  /*22f0*/  SHF.R.U32.HI R22, RZ, R7, R22 ;  /* 0x00000007ff167219 */ /* 0x000fe40000011616 */
[----:B---3--:R-:W-:-:S02]  /*2300*/  ISETP.NE.AND P1, PT, R18, 0x1, PT ;  /* 0x000000011200780c */ /* 0x008fc40003f25270 */
[----:B------:R-:W-:Y:S02]  /*2310*/  SEL R5, R11, R16, !P0 ;  /* 0x000000100b057207 */ /* 0x000fe40004000000 */
[----:B------:R-:W-:Y:S02]  /*2320*/  SEL R19, R9, R20, !P1 ;  /* 0x0000001409137207 */ /* 0x000fe40004800000 */
[----:B------:R-:W-:Y:S01]  /*2330*/  SEL R7, R13, R22, !P1 ;  /* 0x000000160d077207 */ /* 0x000fe20004800000 */
[----:B----4-:R-:W-:-:S04]  /*2340*/  IMAD.HI.U32 R20, R17, R2, RZ ;  /* 0x0000000211147227 */ /* 0x010fc800078e00ff */
[----:B------:R-:W-:Y:S01]  /*2350*/  IMAD.HI.U32 R6, R19, R2, RZ ;  /* 0x0000000213067227 */ /* 0x000fe200078e00ff */
[----:B------:R-:W-:-:S04]  /*2360*/  @P3 SHF.R.U32.HI R17, RZ, R3, R20 ;  /* 0x00000003ff113219 */ /* 0x000fc80000011614 */
        /* <DEDUP_REMOVED lines=8> */
[----:B------:R-:W-:-:S04]  /*23f0*/  @!P0 IMAD.HI.U32 R16, R7, R2, RZ ;  /* 0x0000000207108227 */ /* 0x000fc800078e00ff */
[----:B------:R-:W-:Y:S01]  /*2400*/  IMAD.MOV R2, RZ, RZ, -R6 ;  /* 0x000000ffff027224 */ /* 0x000fe200078e0a06 */
[----:B------:R-:W-:-:S03]  /*2410*/  @!P0 SHF.R.U32.HI R16, RZ, R3, R16 ;  /* 0x00000003ff108219 */ /* 0x000fc60000011610 */
[----:B------:R-:W-:Y:S01]  /*2420*/  IMAD R2, R40, R2, R5 ;  /* 0x0000000228027224 */ /* 0x000fe200078e0205 */
[----:B------:R-:W-:Y:S02]  /*2430*/  @!P0 SEL R3, R7, R16, !P3 ;  /* 0x0000001007038207 */ /* 0x000fe40005800000 */
[----:B------:R-:W-:-:S03]  /*2440*/  IADD3 R16, PT, PT, -R5, RZ, RZ ;  /* 0x000000ff05107210 */ /* 0x000fc60007ffe1ff */
[--C-:B------:R-:W-:Y:S02]  /*2450*/  @!P0 IMAD.IADD R6, R6, 0x1, -R3.reuse ;  /* 0x0000000106068824 */ /* 0x100fe400078e0a03 */
[----:B------:R-:W-:Y:S01]  /*2460*/  @!P0 IMAD R3, R2, R19, R3 ;  /* 0x0000001302038224 */ /* 0x000fe200078e0203 */
[----:B------:R-:W-:Y:S01]  /*2470*/  IADD3 R2, PT, PT, -R7, RZ, RZ ;  /* 0x000000ff07027210 */ /* 0x000fe20007ffe1ff */
[----:B------:R-:W-:Y:S02]  /*2480*/  @!P0 IMAD R5, R40, R6, R7 ;  /* 0x0000000628058224 */ /* 0x000fe400078e0207 */
[----:B------:R-:W-:Y:S02]  /*2490*/  IMAD R11, R4, R16, R11 ;  /* 0x00000010040b7224 */ /* 0x000fe400078e020b */
[----:B------:R-:W-:Y:S02]  /*24a0*/  @!P0 IMAD.MOV.U32 R7, RZ, RZ, R3 ;  /* 0x000000ffff078224 */ /* 0x000fe400078e0003 */
[----:B------:R-:W-:-:S02]  /*24b0*/  IMAD R2, R18, R2, R13 ;  /* 0x0000000212027224 */ /* 0x000fc400078e020d */
[----:B------:R-:W-:Y:S02]  /*24c0*/  IMAD R11, R5, R4, R11 ;  /* 0x00000004050b7224 */ /* 0x000fe400078e020b */
[----:B------:R-:W-:Y:S02]  /*24d0*/  IMAD R13, R7, R18, R2 ;  /* 0x00000012070d7224 */ /* 0x000fe400078e0202 */
.L_x_34:
[----:B------:R-:W1:Y:S02]  /*24e0*/  LDCU UR8, c[0x0][0xb30] ;  /* 0x00016600ff0877ac */ /* 0x000e640008000800 */
[----:B-1----:R-:W-:-:S09]  /*24f0*/  UISETP.NE.AND UP0, UPT, UR8, 0x1, UPT ;  /* 0x000000010800788c */ /* 0x002fd2000bf05270 */
[----:B------:R-:W-:Y:S05]  /*2500*/  BRA.U UP0, `(.L_x_35) ;  /* 0x0000000100407547 */ /* 0x000fea000b800000 */
[----:B------:R-:W1:Y:S08]  /*2510*/  LDC.64 R4, c[0x0][0xb10] ;  /* 0x0002c400ff047b82 */ /* 0x000e700000000a00 */
[----:B------:R-:W2:Y:S08]  /*2520*/  LDC.64 R2, c[0x0][0xb18] ;  /* 0x0002c600ff027b82 */ /* 0x000eb00000000a00 */
[----:B------:R-:W3:Y:S08]  /*2530*/  LDC R6, c[0x0][0xb20] ;  /* 0x0002c800ff067b82 */ /* 0x000ef00000000800 */
[----:B------:R-:W4:Y:S01]  /*2540*/  LDC R16, c[0x0][0xb0c] ;  /* 0x0002c300ff107b82 */ /* 0x000f220000000800 */
[----:B-1----:R-:W-:-:S05]  /*2550*/  IMAD.HI.U32 R4, R13, R4, RZ ;  /* 0x000000040d047227 */ /* 0x002fca00078e00ff */
[----:B------:R-:W-:Y:S01]  /*2560*/  SHF.R.U32.HI R4, RZ, R5, R4 ;  /* 0x00000005ff047219 */ /* 0x000fe20000011604 */
[----:B--2---:R-:W-:Y:S01]  /*2570*/  IMAD.HI.U32 R3, R11, R3, RZ ;  /* 0x000000030b037227 */ /* 0x004fe200078e00ff */
[----:B------:R-:W-:-:S04]  /*2580*/  ISETP.NE.AND P0, PT, R2, 0x1, PT ;  /* 0x000000010200780c */ /* 0x000fc80003f05270 */
[----:B---3--:R-:W-:-:S04]  /*2590*/  SHF.R.U32.HI R6, RZ, R6, R3 ;  /* 0x00000006ff067219 */ /* 0x008fc80000011603 */
[----:B------:R-:W-:Y:S02]  /*25a0*/  SEL R3, R11, R6, !P0 ;  /* 0x000000060b037207 */ /* 0x000fe40004000000 */
[----:B----4-:R-:W-:-:S04]  /*25b0*/  ISETP.NE.AND P1, PT, R16, 0x1, PT ;  /* 0x000000011000780c */ /* 0x010fc80003f25270 */
[----:B------:R-:W-:-:S05]  /*25c0*/  SEL R4, R13, R4, !P1 ;  /* 0x000000040d047207 */ /* 0x000fca0004800000 */
[----:B------:R-:W-:Y:S02]  /*25d0*/  IMAD.IADD R5, R3, 0x1, -R4 ;  /* 0x0000000103057824 */ /* 0x000fe400078e0a04 */
[----:B------:R-:W-:Y:S02]  /*25e0*/  IMAD.IADD R3, R4, 0x1, -R3 ;  /* 0x0000000104037824 */ /* 0x000fe400078e0a03 */
[----:B------:R-:W-:Y:S02]  /*25f0*/  IMAD R13, R5, R16, R13 ;  /* 0x00000010050d7224 */ /* 0x000fe400078e020d */
[----:B------:R-:W-:-:S07]  /*2600*/  IMAD R11, R3, R2, R11 ;  /* 0x00000002030b7224 */ /* 0x000fce00078e020b */
.L_x_35:
[----:B------:R-:W-:Y:S01]  /*2610*/  VIADD R14, R14, 0x1 ;  /* 0x000000010e0e7836 */ /* 0x000fe20000000000 */
[----:B------:R-:W-:Y:S01]  /*2620*/  PLOP3.LUT P1, PT, PT, PT, PT, 0x80, 0x8 ;  /* 0x000000000008781c */ /* 0x000fe20003f2f070 */
[----:B------:R-:W-:Y:S02]  /*2630*/  IMAD.IADD R21, R13, 0x1, R96 ;  /* 0x000000010d157824 */ /* 0x000fe400078e0260 */
[----:B------:R-:W-:Y:S01]  /*2640*/  IMAD.IADD R20, R11, 0x1, R94 ;  /* 0x000000010b147824 */ /* 0x000fe200078e025e */
[----:B------:R-:W-:-:S04]  /*2650*/  ISETP.NE.AND P0, PT, R14, 0x2, PT ;  /* 0x000000020e00780c */ /* 0x000fc80003f05270 */
[----:B------:R-:W-:Y:S02]  /*2660*/  SEL R3, RZ, 0x1, P0 ;  /* 0x00000001ff037807 */ /* 0x000fe40000000000 */
[----:B------:R-:W-:Y:S02]  /*2670*/  SEL R14, R14, RZ, P0 ;  /* 0x000000ff0e0e7207 */ /* 0x000fe40000000000 */
[----:B------:R-:W-:Y:S01]  /*2680*/  LOP3.LUT R12, R12, R3, RZ, 0x3c, !PT ;  /* 0x000000030c0c7212 */ /* 0x000fe200078e3cff */
[----:B------:R-:W-:Y:S06]  /*2690*/  @P2 BRA `(.L_x_36) ;  /* 0xfffffff000982947 */ /* 0x000fec000383ffff */
[----:B------:R-:W-:Y:S01]  /*26a0*/  UIADD3 UR4, UPT, UPT, UR4, 0x110, URZ ;  /* 0x0000011004047890 */ /* 0x000fe2000fffe0ff */
[----:B------:R-:W-:-:S03]  /*26b0*/  SHF.L.U32 R3, R15, 0x1f, RZ ;  /* 0x0000001f0f037819 */ /* 0x000fc600000006ff */
[----:B------:R-:W-:-:S09]  /*26c0*/  ULEA UR5, UR6, UR4, 0x3 ;  /* 0x0000000406057291 */ /* 0x000fd2000f8e18ff */
[----:B------:R-:W1:Y:S02]  /*26d0*/  SYNCS.PHASECHK.TRANS64.TRYWAIT P0, [UR5], R3 ;  /* 0x00000003ff0075a7 */ /* 0x000e640008001105 */
[----:B-1----:R-:W-:Y:S05]  /*26e0*/  @!P0 BRA `(.L_x_37) ;  /* 0x0000005c00e48947 */ /* 0x002fea0003800000 */
.L_x_141:
[----:B------:R-:W-:-:S04]  /*26f0*/  UIADD3 UR6, UPT, UPT, UR6, 0x1, URZ ;  /* 0x0000000106067890 */ /* 0x000fc8000fffe0ff */
[----:B------:R-:W-:-:S04]  /*2700*/  UISETP.NE.AND UP0, UPT, UR6, 0x22, UPT ;  /* 0x000000220600788c */ /* 0x000fc8000bf05270 */
[----:B------:R-:W-:Y:S02]  /*2710*/  USEL UR7, URZ, 0x1, UP0 ;  /* 0x00000001ff077887 */ /* 0x000fe40008000000 */
[----:B------:R-:W-:-:S04]  /*2720*/  USEL UR6, UR6, URZ, UP0 ;  /* 0x000000ff06067287 */ /* 0x000fc80008000000 */
[----:B------:R-:W-:Y:S01]  /*2730*/  ULEA UR5, UR6, UR4, 0x3 ;  /* 0x0000000406057291 */ /* 0x000fe2000f8e18ff */
[----:B------:R-:W-:-:S04]  /*2740*/  LOP3.LUT R2, R15, UR7, RZ, 0x3c, !PT ;  /* 0x000000070f027c12 */ /* 0x000fc8000f8e3cff */
[----:B-1----:R-:W-:-:S04]  /*2750*/  SHF.L.U32 R3, R2, 0x1f, RZ ;  /* 0x0000001f02037819 */ /* 0x002fc800000006ff */
[----:B------:R-:W1:Y:S02]  /*2760*/  SYNCS.PHASECHK.TRANS64.TRYWAIT P0, [UR5], R3 ;  /* 0x00000003ff0075a7 */ /* 0x000e640008001105 */
[----:B-1----:R-:W-:Y:S05]  /*2770*/  @!P0 BRA `(.L_x_38) ;  /* 0x0000005c00d88947 */ /* 0x002fea0003800000 */
.L_x_143:
        /* <DEDUP_REMOVED lines=9> */
.L_x_145:
        /* <DEDUP_REMOVED lines=9> */
.L_x_147:
        /* <DEDUP_REMOVED lines=9> */
.L_x_149:
        /* <DEDUP_REMOVED lines=9> */
.L_x_151:
        /* <DEDUP_REMOVED lines=9> */
.L_x_153:
        /* <DEDUP_REMOVED lines=9> */
.L_x_155:
        /* <DEDUP_REMOVED lines=9> */
.L_x_157:
        /* <DEDUP_REMOVED lines=9> */
.L_x_159:
        /* <DEDUP_REMOVED lines=9> */
.L_x_161:
        /* <DEDUP_REMOVED lines=9> */
.L_x_163:
        /* <DEDUP_REMOVED lines=9> */
.L_x_165:
        /* <DEDUP_REMOVED lines=9> */
.L_x_167:
        /* <DEDUP_REMOVED lines=9> */
.L_x_169:
        /* <DEDUP_REMOVED lines=9> */
.L_x_171:
        /* <DEDUP_REMOVED lines=9> */
.L_x_173:
        /* <DEDUP_REMOVED lines=9> */
.L_x_175:
        /* <DEDUP_REMOVED lines=9> */
.L_x_177:
        /* <DEDUP_REMOVED lines=9> */
.L_x_179:
        /* <DEDUP_REMOVED lines=9> */
.L_x_181:
        /* <DEDUP_REMOVED lines=9> */
.L_x_183:
        /* <DEDUP_REMOVED lines=9> */
.L_x_185:
        /* <DEDUP_REMOVED lines=9> */
.L_x_187:
        /* <DEDUP_REMOVED lines=9> */
.L_x_189:
        /* <DEDUP_REMOVED lines=9> */
.L_x_191:
        /* <DEDUP_REMOVED lines=9> */
.L_x_193:
        /* <DEDUP_REMOVED lines=9> */
.L_x_195:
        /* <DEDUP_REMOVED lines=9> */
.L_x_197:
        /* <DEDUP_REMOVED lines=9> */
.L_x_199:
        /* <DEDUP_REMOVED lines=9> */
.L_x_201:
        /* <DEDUP_REMOVED lines=9> */
.L_x_203:
        /* <DEDUP_REMOVED lines=9> */
.L_x_205:
[----:B------:R-:W-:-:S04]  /*38f0*/  UIADD3 UR6, UPT, UPT, UR6, 0x1, URZ ;  /* 0x0000000106067890 */ /* 0x000fc8000fffe0ff */
[----:B------:R-:W-:-:S04]  /*3900*/  UISETP.NE.AND UP0, UPT, UR6, 0x22, UPT ;  /* 0x000000220600788c */ /* 0x000fc8000bf05270 */
[----:B------:R-:W-:Y:S02]  /*3910*/  USEL UR5, URZ, 0x1, UP0 ;  /* 0x00000001ff057887 */ /* 0x000fe40008000000 */
[----:B------:R-:W-:-:S04]  /*3920*/  USEL UR6, UR6, URZ, UP0 ;  /* 0x000000ff06067287 */ /* 0x000fc80008000000 */
[----:B------:R-:W-:Y:S01]  /*3930*/  ULEA UR6, UR6, UR4, 0x3 ;  /* 0x0000000406067291 */ /* 0x000fe2000f8e18ff */
[----:B-1----:R-:W-:-:S04]  /*3940*/  LOP3.LUT R3, R2, UR5, RZ, 0x3c, !PT ;  /* 0x0000000502037c12 */ /* 0x002fc8000f8e3cff */
[----:B------:R-:W-:Y:S01]  /*3950*/  SHF.L.U32 R3, R3, 0x1f, RZ ;  /* 0x0000001f03037819 */ /* 0x000fe200000006ff */
[----:B----4-:R-:W-:-:S07]  /*3960*/  IMAD.U32 R0, RZ, RZ, UR6 ;  /* 0x00000006ff007e24 */ /* 0x010fce000f8e00ff */
.L_x_70:
[----:B-1----:R1:W2:Y:S02]  /*3970*/  SYNCS.PHASECHK.TRANS64.TRYWAIT P0, [R0+URZ], R3 ;  /* 0x00000003000075a7 */ /* 0x0022a400080011ff */
[----:B--2---:R-:W-:Y:S05]  /*3980*/  @!P0 NANOSLEEP.SYNCS 0x989680 ;  /* 0x009896800000895d */ /* 0x004fea0003900000 */
[----:B------:R-:W2:Y:S02]  /*3990*/  @!P0 SYNCS.PHASECHK.TRANS64 P0, [R0+URZ], R3 ;  /* 0x00000003000085a7 */ /* 0x000ea400080010ff */
[----:B--2---:R-:W-:Y:S05]  /*39a0*/  @P0 EXIT ;  /* 0x000000000000094d */ /* 0x004fea0003800000 */
[----:B------:R-:W-:Y:S05]  /*39b0*/  BRA `(.L_x_70) ;  /* 0xfffffffc00ec7947 */ /* 0x000fea000383ffff */
.L_x_18:
[----:B------:R-:W-:-:S04]  /*39c0*/  UISETP.NE.AND UP1, UPT, UR37, URZ, UPT ;  /* 0x000000ff2500728c */ /* 0x000fc8000bf25270 */
[----:B------:R-:W-:-:S09]  /*39d0*/  UISETP.NE.OR UP1, UPT, UR8, 0x1, UP1 ;  /* 0x000000010800788c */ /* 0x000fd20008f25670 */
[----:B------:R-:W-:Y:S05]  /*39e0*/  BRA.U UP1, `(.L_x_71) ;  /* 0x0000000501487547 */ /* 0x000fea000b800000 */
[----:B------:R-:W-:Y:S01]  /*39f0*/  ISETP.NE.AND P2, PT, R2, RZ, PT ;  /* 0x000000ff0200720c */ /* 0x000fe20003f45270 */
[----:B------:R-:W-:Y:S01]  /*3a00*/  IMAD.MOV.U32 R12, RZ, RZ, 0x1 ;  /* 0x00000001ff0c7424 */ /* 0x000fe200078e00ff */
[----:B------:R-:W-:Y:S02]  /*3a10*/  CS2R R10, SRZ ;  /* 0x00000000000a7805 */ /* 0x000fe4000001ff00 */
[----:B------:R-:W-:Y:S01]  /*3a20*/  CS2R R8, SRZ ;  /* 0x0000000000087805 */ /* 0x000fe2000001ff00 */
[----:B------:R-:W-:Y:S01]  /*3a30*/  UMOV UR4, 0x400 ;  /* 0x0000040000047882 */ /* 0x000fe20000000000 */
[----:B------:R-:W-:Y:S01]  /*3a40*/  UMOV UR6, URZ ;  /* 0x000000ff00067c82 */ /* 0x000fe20008000000 */
[----:B------:R-:W-:-:S12]  /*3a50*/  ULEA UR37, UR37, UR4, 0x18 ;  /* 0x0000000425257291 */ /* 0x000fd8000f8ec0ff */
.L_x_75:
[----:B------:R-:W-:Y:S02]  /*3a60*/  LEA R0, R8, UR37, 0x3 ;  /* 0x0000002508007c11 */ /* 0x000fe4000f8e18ff */
[----:B------:R-:W-:-:S03]  /*3a70*/  SHF.L.U32 R5, R9, 0x1f, RZ ;  /* 0x0000001f09057819 */ /* 0x000fc600000006ff */
[----:B------:R-:W-:Y:S01]  /*3a80*/  VIADD R4, R0, 0x2c0 ;  /* 0x000002c000047836 */ /* 0x000fe20000000000 */
[----:B------:R-:W1:Y:S02]  /*3a90*/  SYNCS.PHASECHK.TRANS64.TRYWAIT P0, [R0+URZ+0x2b0], R5 ;  /* 0x0002b005000075a7 */ /* 0x000e6400080011ff */
[----:B-1----:R-:W-:Y:S05]  /*3aa0*/  @!P0 BRA `(.L_x_72) ;  /* 0x00000058000c8947 */ /* 0x002fea0003800000 */
.L_x_206:
[----:B------:R-:W-:Y:S01]  /*3ab0*/  ULEA UR5, UR6, UR37, 0x3 ;  /* 0x0000002506057291 */ /* 0x000fe2000f8e18ff */
[----:B------:R-:W-:Y:S02]  /*3ac0*/  PRMT R4, RZ, 0x654, R4 ;  /* 0x00000654ff047816 */ /* 0x000fe40000000004 */
[----:B-1----:R-:W-:Y:S01]  /*3ad0*/  SHF.L.U32 R5, R12, 0x1f, RZ ;  /* 0x0000001f0c057819 */ /* 0x002fe200000006ff */
[----:B------:R-:W-:Y:S01]  /*3ae0*/  UIADD3 UR4, UPT, UPT, UR5, 0x250, URZ ;  /* 0x0000025005047890 */ /* 0x000fe2000fffe0ff */
[----:B------:R1:W-:Y:S05]  /*3af0*/  SYNCS.ARRIVE.TRANS64.RED.A1T0 RZ, [R4+URZ], RZ ;  /* 0x000000ff04ff79a7 */ /* 0x0003ea00081004ff */
[----:B------:R-:W-:Y:S01]  /*3b00*/  IMAD.U32 R7, RZ, RZ, UR4 ;  /* 0x00000004ff077e24 */ /* 0x000fe2000f8e00ff */
[----:B------:R-:W2:Y:S04]  /*3b10*/  SYNCS.PHASECHK.TRANS64.TRYWAIT P0, [UR5+0x260], R5 ;  /* 0x00026005ff0075a7 */ /* 0x000ea80008001105 */
[----:B------:R-:W-:Y:S01]  /*3b20*/  PRMT R6, R2, 0x654, R7 ;  /* 0x0000065402067816 */ /* 0x000fe20000000007 */
[----:B-1----:R-:W-:Y:S01]  /*3b30*/  @!P2 IMAD.MOV.U32 R4, RZ, RZ, 0x10 ;  /* 0x00000010ff04a424 */ /* 0x002fe200078e00ff */
[----:B--2---:R-:W-:Y:S06]  /*3b40*/  @!P0 BRA `(.L_x_73) ;  /* 0x0000005400f88947 */ /* 0x004fec0003800000 */
.L_x_208:
[----:B------:R-:W-:Y:S01]  /*3b50*/  ULEA UR4, UR6, UR37, 0x4 ;  /* 0x0000002506047291 */ /* 0x000fe2000f8e20ff */
[----:B------:R-:W-:Y:S01]  /*3b60*/  SEL R3, R6, R3, !P2 ;  /* 0x0000000306037207 */ /* 0x000fe20005000000 */
[----:B------:R-:W-:Y:S01]  /*3b70*/  UIADD3 UR5, UPT, UPT, UR5, 0x250, URZ ;  /* 0x0000025005057890 */ /* 0x000fe2000fffe0ff */
[----:B-1----:R-:W-:Y:S01]  /*3b80*/  LEA R0, R11, UR37, 0x3 ;  /* 0x000000250b007c11 */ /* 0x002fe2000f8e18ff */
[----:B------:R-:W-:Y:S01]  /*3b90*/  UIADD3 UR4, UPT, UPT, UR4, 0x2e0, URZ ;  /* 0x000002e004047890 */ /* 0x000fe2000fffe0ff */
[----:B------:R-:W-:Y:S01]  /*3ba0*/  SHF.L.U32 R5, R10, 0x1f, RZ ;  /* 0x0000001f0a057819 */ /* 0x000fe200000006ff */
[----:B------:R1:W-:Y:S01]  /*3bb0*/  @!P2 SYNCS.ARRIVE.TRANS64.RED RZ, [R3+URZ], R4 ;  /* 0x0000000403ffa9a7 */ /* 0x0003e200080004ff */
[----:B------:R-:W-:Y:S01]  /*3bc0*/  UIADD3 UR6, UPT, UPT, UR6, 0x1, URZ ;  /* 0x0000000106067890 */ /* 0x000fe2000fffe0ff */
[----:B------:R-:W-:-:S03]  /*3bd0*/  VIADD R8, R8, 0x1 ;  /* 0x0000000108087836 */ /* 0x000fc60000000000 */
[----:B------:R-:W-:Y:S02]  /*3be0*/  UISETP.NE.AND UP0, UPT, UR6, 0x2, UPT ;  /* 0x000000020600788c */ /* 0x000fe4000bf05270 */
[----:B------:R-:W-:Y:S06]  /*3bf0*/  UGETNEXTWORKID.BROADCAST [UR4], [UR5] ;  /* 0x00000000040073ca */ /* 0x000fec0008000100 */
[----:B------:R-:W-:Y:S01]  /*3c00*/  USEL UR4, URZ, 0x1, UP0 ;  /* 0x00000001ff047887 */ /* 0x000fe20008000000 */
[----:B------:R-:W-:Y:S01]  /*3c10*/  ISETP.NE.AND P0, PT, R8, 0x2, PT ;  /* 0x000000020800780c */ /* 0x000fe20003f05270 */
[----:B------:R-:W-:Y:S01]  /*3c20*/  USEL UR6, UR6, URZ, UP0 ;  /* 0x000000ff06067287 */ /* 0x000fe20008000000 */
[----:B------:R-:W2:Y:S03]  /*3c30*/  SYNCS.PHASECHK.TRANS64.TRYWAIT P1, [R0+URZ+0x250], R5 ;  /* 0x00025005000075a7 */ /* 0x000ea600080211ff */
[----:B------:R-:W-:Y:S01]  /*3c40*/  LOP3.LUT R12, R12, UR4, RZ, 0x3c, !PT ;  /* 0x000000040c0c7c12 */ /* 0x000fe2000f8e3cff */
[----:B-12---:R-:W-:Y:S07]  /*3c50*/  @!P1 BRA `(.L_x_74) ;  /* 0x0000005400cc9947 */ /* 0x006fee0003800000 */
.L_x_209:
[C---:B------:R-:W-:Y:S01]  /*3c60*/  LEA R4, R11.reuse, UR37, 0x4 ;  /* 0x000000250b047c11 */ /* 0x040fe2000f8e20ff */
[----:B-1----:R-:W-:Y:S01]  /*3c70*/  VIADD R0, R0, 0x260 ;  /* 0x0000026000007836 */ /* 0x002fe20000000000 */
[----:B------:R-:W-:Y:S01]  /*3c80*/  SEL R8, R8, RZ, P0 ;  /* 0x000000ff08087207 */ /* 0x000fe20000000000 */
[----:B------:R-:W-:-:S03]  /*3c90*/  VIADD R11, R11, 0x1 ;  /* 0x000000010b0b7836 */ /* 0x000fc60000000000 */
[----:B------:R-:W1:Y:S01]  /*3ca0*/  LDS.128 R4, [R4+0x2e0] ;  /* 0x0002e00004047984 */ /* 0x000e620000000c00 */
[----:B------:R-:W-:Y:S02]  /*3cb0*/  PRMT R0, RZ, 0x654, R0 ;  /* 0x00000654ff007816 */ /* 0x000fe40000000000 */
[C---:B------:R-:W-:Y:S01]  /*3cc0*/  ISETP.NE.AND P1, PT, R11.reuse, 0x2, PT ;  /* 0x000000020b00780c */ /* 0x040fe20003f25270 */
[----:B------:R-:W-:Y:S01]  /*3cd0*/  @!PT LDS RZ, [RZ] ;  /* 0x00000000fffff984 */ /* 0x000fe20000000800 */
[----:B------:R-:W-:Y:S01]  /*3ce0*/  @!PT LDS RZ, [RZ] ;  /* 0x00000000fffff984 */ /* 0x000fe20000000800 */
[----:B------:R-:W-:Y:S01]  /*3cf0*/  @!PT LDS RZ, [RZ] ;  /* 0x00000000fffff984 */ /* 0x000fe20000000800 */
[----:B------:R-:W-:Y:S01]  /*3d00*/  @!PT LDS RZ, [RZ] ;  /* 0x00000000fffff984 */ /* 0x000fe20000000800 */
[----:B------:R2:W-:Y:S06]  /*3d10*/  MEMBAR.ALL.CTA ;  /* 0x0000000000007992 */ /* 0x0005ec0000008000 */
[----:B--2---:R-:W2:Y:S01]  /*3d20*/  FENCE.VIEW.ASYNC.S ;  /* 0x00000000000073c6 */ /* 0x004ea20000000000 */
[----:B------:R-:W-:Y:S01]  /*3d30*/  SEL R11, R11, RZ, P1 ;  /* 0x000000ff0b0b7207 */ /* 0x000fe20000800000 */
[----:B--2---:R2:W-:Y:S01]  /*3d40*/  SYNCS.ARRIVE.TRANS64.RED.A1T0 RZ, [R0+URZ], RZ ;  /* 0x000000ff00ff79a7 */ /* 0x0045e200081004ff */
[----:B-1----:R-:W-:-:S02]  /*3d50*/  LOP3.LUT P3, RZ, R6, 0x1, RZ, 0xc0, !PT ;  /* 0x0000000106ff7812 */ /* 0x002fc4000786c0ff */
[----:B------:R-:W-:-:S04]  /*3d60*/  SEL R5, RZ, 0x1, P1 ;  /* 0x00000001ff057807 */ /* 0x000fc80000800000 */
[----:B------:R-:W-:Y:S02]  /*3d70*/  LOP3.LUT R10, R10, R5, RZ, 0x3c, !PT ;  /* 0x000000050a0a7212 */ /* 0x000fe400078e3cff */
[----:B--2---:R-:W-:-:S04]  /*3d80*/  SEL R0, RZ, 0x1, P0 ;  /* 0x00000001ff007807 */ /* 0x004fc80000000000 */
[----:B------:R-:W-:Y:S01]  /*3d90*/  LOP3.LUT R9, R9, R0, RZ, 0x3c, !PT ;  /* 0x0000000009097212 */ /* 0x000fe200078e3cff */
[----:B------:R-:W-:Y:S06]  /*3da0*/  @P3 BRA `(.L_x_75) ;  /* 0xfffffffc002c3947 */ /* 0x000fec000383ffff */
[----:B------:R-:W-:Y:S01]  /*3db0*/  ULEA UR5, UR6, UR37, 0x3 ;  /* 0x0000002506057291 */ /* 0x000fe2000f8e18ff */
[----:B------:R-:W-:-:S08]  /*3dc0*/  SHF.L.U32 R3, R12, 0x1f, RZ ;  /* 0x0000001f0c037819 */ /* 0x000fd000000006ff */
[----:B------:R-:W1:Y:S02]  /*3dd0*/  SYNCS.PHASECHK.TRANS64 P0, [UR5+0x260], R3 ;  /* 0x00026003ff0075a7 */ /* 0x000e640008001005 */
[----:B-1----:R-:W-:Y:S05]  /*3de0*/  @P0 BRA `(.L_x_76) ;  /* 0x0000000000080947 */ /* 0x002fea0003800000 */
[----:B------:R-:W1:Y:S02]  /*3df0*/  SYNCS.PHASECHK.TRANS64.TRYWAIT P0, [UR5+0x260], R3 ;  /* 0x00026003ff0075a7 */ /* 0x000e640008001105 */
[----:B-1----:R-:W-:Y:S05]  /*3e00*/  @!P0 BRA `(.L_x_77) ;  /* 0x0000005400748947 */ /* 0x002fea0003800000 */
.L_x_76:
[----:B------:R-:W-:-:S04]  /*3e10*/  UIADD3 UR4, UPT, UPT, UR6, 0x1, URZ ;  /* 0x0000000106047890 */ /* 0x000fc8000fffe0ff */
[----:B------:R-:W-:-:S04]  /*3e20*/  UISETP.NE.AND UP0, UPT, UR4, 0x2, UPT ;  /* 0x000000020400788c */ /* 0x000fc8000bf05270 */
[----:B------:R-:W-:Y:S02]  /*3e30*/  USEL UR7, URZ, 0x1, UP0 ;  /* 0x00000001ff077887 */ /* 0x000fe40008000000 */
[----:B------:R-:W-:-:S04]  /*3e40*/  USEL UR4, UR4, URZ, UP0 ;  /* 0x000000ff04047287 */ /* 0x000fc80008000000 */
[----:B------:R-:W-:Y:S01]  /*3e50*/  ULEA UR4, UR4, UR37, 0x3 ;  /* 0x0000002504047291 */ /* 0x000fe2000f8e18ff */
[----:B-1----:R-:W-:-:S04]  /*3e60*/  LOP3.LUT R3, R12, UR7, RZ, 0x3c, !PT ;  /* 0x000000070c037c12 */ /* 0x002fc8000f8e3cff */
[----:B------:R-:W-:-:S04]  /*3e70*/  SHF.L.U32 R0, R3, 0x1f, RZ ;  /* 0x0000001f03007819 */ /* 0x000fc800000006ff */
[----:B------:R-:W1:Y:S02]  /*3e80*/  SYNCS.PHASECHK.TRANS64 P0, [UR4+0x260], R0 ;  /* 0x00026000ff0075a7 */ /* 0x000e640008001004 */
[----:B-1----:R-:W-:Y:S05]  /*3e90*/  @P0 EXIT ;  /* 0x000000000000094d */ /* 0x002fea0003800000 */
[----:B------:R-:W-:Y:S02]  /*3ea0*/  SHF.L.U32 R3, R3, 0x1f, RZ ;  /* 0x0000001f03037819 */ /* 0x000fe400000006ff */
[----:B------:R-:W-:-:S07]  /*3eb0*/  MOV R0, UR4 ;  /* 0x0000000400007c02 */ /* 0x000fce0008000f00 */
.L_x_78:
[----:B-1----:R1:W2:Y:S02]  /*3ec0*/  SYNCS.PHASECHK.TRANS64.TRYWAIT P0, [R0+URZ+0x260], R3 ;  /* 0x00026003000075a7 */ /* 0x0022a400080011ff */
[----:B--2---:R-:W-:Y:S05]  /*3ed0*/  @!P0 NANOSLEEP.SYNCS 0x989680 ;  /* 0x009896800000895d */ /* 0x004fea0003900000 */
[----:B------:R-:W2:Y:S02]  /*3ee0*/  @!P0 SYNCS.PHASECHK.TRANS64 P0, [R0+URZ+0x260], R3 ;  /* 0x00026003000085a7 */ /* 0x000ea400080010ff */
[----:B--2---:R-:W-:Y:S05]  /*3ef0*/  @P0 EXIT ;  /* 0x000000000000094d */ /* 0x004fea0003800000 */
[----:B------:R-:W-:Y:S05]  /*3f00*/  BRA `(.L_x_78) ;  /* 0xfffffffc00ec7947 */ /* 0x000fea000383ffff */
.L_x_71:
[----:B------:R-:W-:-:S09]  /*3f10*/  UISETP.NE.AND UP1, UPT, UR8, URZ, UPT ;  /* 0x000000ff0800728c */ /* 0x000fd2000bf25270 */
[----:B------:R-:W-:Y:S05]  /*3f20*/  BRA.U UP1, `(.L_x_79) ;  /* 0x0000000d01787547 */ /* 0x000fea000b800000 */
[----:B------:R-:W-:Y:S01]  /*3f30*/  UMOV UR4, 0x40 ;  /* 0x0000004000047882 */ /* 0x000fe20000000000 */
[----:B------:R-:W-:Y:S01]  /*3f40*/  NOP ;  /* 0x0000000000007918 */ /* 0x000fe20000000000 */
[----:B------:R-:W-:Y:S01]  /*3f50*/  ULEA UR4, UR37, UR4, 0x18 ;  /* 0x0000000425047291 */ /* 0x000fe2000f8ec0ff */
[----:B------:R-:W-:Y:S02]  /*3f60*/  UMOV UR5, 0x400 ;  /* 0x0000040000057882 */ /* 0x000fe40000000000 */
[----:B------:R-:W-:-:S06]  /*3f70*/  ULEA UR37, UR37, UR5, 0x18 ;  /* 0x0000000525257291 */ /* 0x000fcc000f8ec0ff */
[----:B------:R-:W1:Y:S02]  /*3f80*/  LDS.U8 R0, [UR4+0x1c] ;  /* 0x00001c04ff007984 */ /* 0x000e640008000000 */
[----:B-1----:R-:W-:-:S13]  /*3f90*/  ISETP.NE.AND P0, PT, R0, RZ, PT ;  /* 0x000000ff0000720c */ /* 0x002fda0003f05270 */
[----:B------:R-:W-:Y:S05]  /*3fa0*/  @P0 BRA `(.L_x_80) ;  /* 0x0000000000580947 */ /* 0x000fea0003800000 */
[----:B------:R-:W-:-:S13]  /*3fb0*/  ELECT P0, URZ, PT ;  /* 0x0000000000ff782f */ /* 0x000fda0003800000 */
[----:B------:R-:W-:Y:S05]  /*3fc0*/  @!P0 BRA `(.L_x_81) ;  /* 0x0000000000608947 */ /* 0x000fea0003800000 */
[----:B------:R-:W-:Y:S01]  /*3fd0*/  UMOV UR5, 0x10 ;  /* 0x0000001000057882 */ /* 0x000fe20000000000 */
[----:B------:R-:W-:Y:S01]  /*3fe0*/  HFMA2 R0, -RZ, RZ, 0, 5.9604644775390625e-08 ;  /* 0x00000001ff007431 */ /* 0x000fe200000001ff */
[----:B------:R-:W-:-:S03]  /*3ff0*/  MOV R2, 0xffff ;  /* 0x0000ffff00027802 */ /* 0x000fc60000000f00 */
[----:B------:R-:W-:Y:S04]  /*4000*/  DEPBAR.LE SB1, 0x36 ;  /* 0x00009d800000791a */ /* 0x000fe80000000000 */
[----:B------:R-:W1:Y:S02]  /*4010*/  UTCATOMSWS.FIND_AND_SET.ALIGN UP0, UR5, UR5 ;  /* 0x00000005000575e3 */ /* 0x000e640008000800 */
[----:B-1----:R-:W-:Y:S01]  /*4020*/  MOV R3, UR5 ;  /* 0x0000000500037c02 */ /* 0x002fe20008000f00 */
[----:B------:R-:W-:Y:S06]  /*4030*/  BRA.U UP0, `(.L_x_82) ;  /* 0x0000000100187547 */ /* 0x000fec000b800000 */
.L_x_83:
[----:B------:R-:W-:Y:S05]  /*4040*/  NANOSLEEP 0x64 ;  /* 0x000000640000795d */ /* 0x000fea0003800000 */
[----:B------:R-:W-:-:S05]  /*4050*/  UMOV UR5, 0x10 ;  /* 0x0000001000057882 */ /* 0x000fca0000000000 */
[----:B------:R-:W-:Y:S04]  /*4060*/  DEPBAR.LE SB1, 0x36 ;  /* 0x00009d800000791a */ /* 0x000fe80000000000 */
[----:B------:R-:W1:Y:S02]  /*4070*/  UTCATOMSWS.FIND_AND_SET.ALIGN UP0, UR5, UR5 ;  /* 0x00000005000575e3 */ /* 0x000e640008000800 */
[----:B-1----:R-:W-:Y:S01]  /*4080*/  MOV R3, UR5 ;  /* 0x0000000500037c02 */ /* 0x002fe20008000f00 */
[----:B------:R-:W-:Y:S05]  /*4090*/  BRA.U !UP0, `(.L_x_83) ;  /* 0xfffffffd08e87547 */ /* 0x000fea000b83ffff */
.L_x_82:
[-C--:B------:R-:W-:Y:S02]  /*40a0*/  SHF.L.U32 R2, R2, R3.reuse, RZ ;  /* 0x0000000302027219 */ /* 0x080fe400000006ff */
[----:B------:R-:W-:Y:S01]  /*40b0*/  SHF.L.U32 R0, R0, R3, RZ ;  /* 0x0000000300007219 */ /* 0x000fe200000006ff */
[----:B------:R-:W-:Y:S02]  /*40c0*/  IMAD.SHL.U32 R3, R3, 0x20, RZ ;  /* 0x0000002003037824 */ /* 0x000fe400078e00ff */
[----:B------:R1:W-:Y:S04]  /*40d0*/  ATOMS.OR RZ, [UR4+0x14], R2 ;  /* 0x00001402ffff798c */ /* 0x0003e8000b000004 */
[----:B------:R1:W-:Y:S04]  /*40e0*/  ATOMS.OR RZ, [UR4+0x18], R0 ;  /* 0x00001800ffff798c */ /* 0x0003e8000b000004 */
[----:B------:R1:W-:Y:S01]  /*40f0*/  STS [UR37+0x300], R3 ;  /* 0x00030003ff007988 */ /* 0x0003e20008000825 */
[----:B------:R-:W-:Y:S05]  /*4100*/  BRA `(.L_x_81) ;  /* 0x0000000000107947 */ /* 0x000fea0003800000 */
.L_x_80:
[----:B------:R-:W-:Y:S02]  /*4110*/  MOV R0, 0xffffffff ;  /* 0xffffffff00007802 */ /* 0x000fe40000000f00 */
[----:B------:R-:W-:-:S03]  /*4120*/  MOV R2, 0x4150 ;  /* 0x0000415000027802 */ /* 0x000fc60000000f00 */
[----:B------:R1:W-:Y:S04]  /*4130*/  STS [UR37+0x300], R0 ;  /* 0x00030000ff007988 */ /* 0x0003e80008000825 */
[----:B-1-3-5:R-:W-:Y:S05]  /*4140*/  CALL.REL.NOINC `($__internal_1_$__cuda_sm10x_tcgen05_guardrail_trap_phase_invalid_during_alloc) ;  /* 0x0000005800307944 */ /* 0x02afea0003c00000 */
.L_x_81:
[----:B------:R-:W-:Y:S05]  /*4150*/  WARPSYNC.ALL ;  /* 0x0000000000007948 */ /* 0x000fea0003800000 */
[----:B------:R-:W2:Y:S01]  /*4160*/  S2UR UR6, SR_CgaCtaId ;  /* 0x00000000000679c3 */ /* 0x000ea20000008800 */
[----:B------:R-:W-:Y:S01]  /*4170*/  UMOV UR4, 0x400 ;  /* 0x0000040000047882 */ /* 0x000fe20000000000 */
[----:B------:R-:W-:-:S06]  /*4180*/  NOP ;  /* 0x0000000000007918 */ /* 0x000fcc0000000000 */
[----:B------:R-:W-:Y:S06]  /*4190*/  BAR.ARV 0x6, 0xa0 ;  /* 0x0182800000007b1d */ /* 0x000fec0000002000 */
[----:B------:R-:W4:Y:S01]  /*41a0*/  LDCU UR7, c[0x0][0x38c] ;  /* 0x00007180ff0777ac */ /* 0x000f220008000800 */
[----:B------:R-:W-:Y:S01]  /*41b0*/  IMAD.MOV.U32 R11, RZ, RZ, 0x1 ;  /* 0x00000001ff0b7424 */ /* 0x000fe200078e00ff */
[----:B------:R-:W-:Y:S01]  /*41c0*/  CS2R R8, SRZ ;  /* 0x0000000000087805 */ /* 0x000fe2000001ff00 */
[----:B------:R-:W-:Y:S01]  /*41d0*/  IMAD.MOV.U32 R10, RZ, RZ, RZ ;  /* 0x000000ffff0a7224 */ /* 0x000fe200078e00ff */
[----:B------:R-:W-:Y:S01]  /*41e0*/  UMOV UR18, URZ ;  /* 0x000000ff00127c82 */ /* 0x000fe20008000000 */
[----:B------:R-:W-:Y:S01]  /*41f0*/  UMOV UR17, URZ ;  /* 0x000000ff00117c82 */ /* 0x000fe20008000000 */
[----:B------:R-:W-:Y:S01]  /*4200*/  UMOV UR20, 0x0 ;  /* 0x0000000000147882 */ /* 0x000fe20000000000 */
[----:B------:R-:W-:Y:S01]  /*4210*/  UMOV UR21, 0x4200010 ;  /* 0x0420001000157882 */ /* 0x000fe20000000000 */
[----:B--2---:R-:W-:Y:S01]  /*4220*/  ULEA UR6, UR6, UR4, 0x18 ;  /* 0x0000000406067291 */ /* 0x004fe2000f8ec0ff */
[----:B------:R-:W2:Y:S03]  /*4230*/  LDCU UR4, c[0x0][0x38c] ;  /* 0x00007180ff0477ac */ /* 0x000ea60008000800 */
[----:B------:R-:W-:-:S02]  /*4240*/  UIADD3 UR11, UPT, UPT, UR6, 0x4600, URZ ;  /* 0x00004600060b7890 */ /* 0x000fc4000fffe0ff */
[----:B----4-:R-:W-:-:S03]  /*4250*/  UIADD3 UR7, UPT, UPT, UR7, 0x1f, URZ ;  /* 0x0000001f07077890 */ /* 0x010fc6000fffe0ff */
[----:B-1----:R-:W1:Y:S01]  /*4260*/  LDS R0, [UR6+0x300] ;  /* 0x00030006ff007984 */ /* 0x002e620008000800 */
[----:B------:R-:W-:Y:S02]  /*4270*/  UIADD3 UR12, UPT, UPT, UR6, 0x15600, URZ ;  /* 0x00015600060c7890 */ /* 0x000fe4000fffe0ff */
[----:B------:R-:W-:Y:S02]  /*4280*/  USHF.R.S32.HI UR5, URZ, 0x1f, UR7 ;  /* 0x0000001fff057899 */ /* 0x000fe40008011407 */
[----:B------:R-:W-:Y:S02]  /*4290*/  USHF.R.U32.HI UR11, URZ, 0x4, UR11 ;  /* 0x00000004ff0b7899 */ /* 0x000fe4000801160b */
[----:B------:R-:W-:Y:S02]  /*42a0*/  ULEA.HI UR5, UR5, UR7, URZ, 0x5 ;  /* 0x0000000705057291 */ /* 0x000fe4000f8f28ff */
[----:B------:R-:W-:Y:S02]  /*42b0*/  USHF.R.U32.HI UR12, URZ, 0x4, UR12 ;  /* 0x00000004ff0c7899 */ /* 0x000fe4000801160c */
[----:B------:R-:W-:-:S02]  /*42c0*/  USHF.R.S32.HI UR5, URZ, 0x5, UR5 ;  /* 0x00000005ff057899 */ /* 0x000fc40008011405 */
[----:B------:R-:W-:Y:S02]  /*42d0*/  ULOP3.LUT UR11, UR11, 0x3fff, URZ, 0xc0, !UPT ;  /* 0x00003fff0b0b7892 */ /* 0x000fe4000f8ec0ff */
[----:B------:R-:W-:Y:S02]  /*42e0*/  UISETP.LT.AND UP0, UPT, UR5, 0x1, UPT ;  /* 0x000000010500788c */ /* 0x000fe4000bf01270 */
[----:B------:R-:W-:Y:S02]  /*42f0*/  ULOP3.LUT UR12, UR12, 0x3fff, URZ, 0xc0, !UPT ;  /* 0x00003fff0c0c7892 */ /* 0x000fe4000f8ec0ff */
[----:B------:R-:W-:Y:S02]  /*4300*/  USEL UR10, UR5, 0x1, !UP0 ;  /* 0x00000001050a7887 */ /* 0x000fe4000c000000 */
[----:B------:R-:W-:Y:S02]  /*4310*/  ULOP3.LUT UR11, UR11, 0x10000, URZ, 0xfc, !UPT ;  /* 0x000100000b0b7892 */ /* 0x000fe4000f8efcff */
[----:B------:R-:W-:-:S02]  /*4320*/  ULOP3.LUT UR12, UR12, 0x10000, URZ, 0xfc, !UPT ;  /* 0x000100000c0c7892 */ /* 0x000fc4000f8efcff */
[----:B------:R-:W-:Y:S02]  /*4330*/  UIADD3 UR10, UPT, UPT, -UR10, URZ, URZ ;  /* 0x000000ff0a0a7290 */ /* 0x000fe4000fffe1ff */
[----:B--2---:R-:W-:Y:S01]  /*4340*/  UISETP.GE.AND UP3, UPT, UR4, 0x1, UPT ;  /* 0x000000010400788c */ /* 0x004fe2000bf66270 */
[----:B-1----:R-:W-:-:S15]  /*4350*/  R2UR UR19, R0 ;  /* 0x00000000001372ca */ /* 0x002fde00000e0000 */
.L_x_90:
[----:B------:R-:W-:Y:S02]  /*4360*/  LEA R0, R10, UR6, 0x3 ;  /* 0x000000060a007c11 */ /* 0x000fe4000f8e18ff */
[----:B------:R-:W-:Y:S02]  /*4370*/  SHF.L.U32 R5, R9, 0x1f, RZ ;  /* 0x0000001f09057819 */ /* 0x000fe400000006ff */
[----:B------:R-:W-:Y:S01]  /*4380*/  PLOP3.LUT P0, PT, PT, PT, UP3, 0x80, 0x8 ;  /* 0x000000000008781c */ /* 0x000fe20003f0f038 */
[----:B------:R-:W-:Y:S01]  /*4390*/  VIADD R3, R0, 0x260 ;  /* 0x0000026000037836 */ /* 0x000fe20000000000 */
[----:B-1----:R-:W1:Y:S02]  /*43a0*/  SYNCS.PHASECHK.TRANS64.TRYWAIT P1, [R0+URZ+0x250], R5 ;  /* 0x00025005000075a7 */ /* 0x002e6400080211ff */
[----:B-1--4-:R-:W-:Y:S09]  /*43b0*/  @!P1 BRA `(.L_x_84) ;  /* 0x0000005000209947 */ /* 0x012ff20003800000 */
.L_x_211:
[----:B------:R-:W-:Y:S01]  /*43c0*/  LEA R4, R10, UR6, 0x4 ;  /* 0x000000060a047c11 */ /* 0x000fe2000f8e20ff */
[----:B------:R-:W-:Y:S01]  /*43d0*/  @UP3 ULEA UR4, UR17, UR6, 0x3 ;  /* 0x0000000611043291 */ /* 0x000fe2000f8e18ff */
[----:B------:R-:W-:Y:S01]  /*43e0*/  PLOP3.LUT P2, PT, PT, PT, PT, 0x80, 0x8 ;  /* 0x000000000008781c */ /* 0x000fe20003f4f070 */
[----:B------:R-:W-:Y:S01]  /*43f0*/  ULEA UR9, UR18, UR6, 0x3 ;  /* 0x0000000612097291 */ /* 0x000fe2000f8e18ff */
[----:B------:R-:W-:Y:S02]  /*4400*/  PRMT R3, RZ, 0x654, R3 ;  /* 0x00000654ff037816 */ /* 0x000fe40000000003 */
[----:B-1----:R-:W1:Y:S01]  /*4410*/  LDS.128 R4, [R4+0x2e0] ;  /* 0x0002e00004047984 */ /* 0x002e620000000c00 */
[----:B------:R-:W-:Y:S02]  /*4420*/  @P0 SHF.L.U32 R2, R8, 0x1f, RZ ;  /* 0x0000001f08020819 */ /* 0x000fe400000006ff */
[----:B------:R-:W-:Y:S01]  /*4430*/  SHF.L.U32 R0, R11, 0x1f, RZ ;  /* 0x0000001f0b007819 */ /* 0x000fe200000006ff */
[----:B------:R-:W-:Y:S01]  /*4440*/  @!PT LDS RZ, [RZ] ;  /* 0x00000000fffff984 */ /* 0x000fe20000000800 */
[----:B------:R-:W-:Y:S01]  /*4450*/  @!PT LDS RZ, [RZ] ;  /* 0x00000000fffff984 */ /* 0x000fe20000000800 */
[----:B------:R-:W-:Y:S01]  /*4460*/  @!PT LDS RZ, [RZ] ;  /* 0x00000000fffff984 */ /* 0x000fe20000000800 */
[----:B------:R-:W-:Y:S01]  /*4470*/  @!PT LDS RZ, [RZ] ;  /* 0x00000000fffff984 */ /* 0x000fe20000000800 */
[----:B------:R2:W-:Y:S06]  /*4480*/  MEMBAR.ALL.CTA ;  /* 0x0000000000007992 */ /* 0x0005ec0000008000 */
[----:B--2---:R-:W2:Y:S02]  /*4490*/  FENCE.VIEW.ASYNC.S ;  /* 0x00000000000073c6 */ /* 0x004ea40000000000 */
[----:B--2---:R2:W-:Y:S01]  /*44a0*/  SYNCS.ARRIVE.TRANS64.RED.A1T0 RZ, [R3+URZ], RZ ;  /* 0x000000ff03ff79a7 */ /* 0x0045e200081004ff */
[----:B------:R2:W4:Y:S01]  /*44b0*/  @P0 SYNCS.PHASECHK.TRANS64.TRYWAIT P2, [UR4], R2 ;  /* 0x00000002ff0005a7 */ /* 0x0005220008041104 */
[----:B-1----:R-:W-:Y:S01]  /*44c0*/  LOP3.LUT P1, RZ, R6, 0x1, RZ, 0xc0, !PT ;  /* 0x0000000106ff7812 */ /* 0x002fe2000782c0ff */
[----:B------:R-:W1:Y:S02]  /*44d0*/  SYNCS.PHASECHK.TRANS64.TRYWAIT P0, [UR9+0x290], R0 ;  /* 0x00029000ff0075a7 */ /* 0x000e640008001109 */
[----:B-12-4-:R-:W-:Y:S10]  /*44e0*/  @!P0 BRA `(.L_x_85) ;  /* 0x0000004c00e88947 */ /* 0x016ff40003800000 */
.L_x_213:
[----:B------:R-:W-:Y:S01]  /*44f0*/  IADD3 R10, PT, PT, R10, 0x1, RZ ;  /* 0x000000010a0a7810 */ /* 0x000fe20007ffe0ff */
[----:B------:R-:W-:Y:S06]  /*4500*/  BRA.U !UP3, `(.L_x_86) ;  /* 0x000000010ba07547 */ /* 0x000fec000b800000 */
[----:B------:R-:W-:Y:S02]  /*4510*/  ULEA.HI UR8, UR18, UR18, URZ, 0x1 ;  /* 0x0000001212087291 */ /* 0x000fe4000f8f08ff */
[----:B------:R-:W-:Y:S02]  /*4520*/  UPLOP3.LUT UP4, UPT, UPT, UPT, UPT, 0x40, 0x4 ;  /* 0x000000000004789c */ /* 0x000fe40003f8e870 */
[----:B------:R-:W-:Y:S02]  /*4530*/  USHF.L.U32 UR4, UR8, 0x6, URZ ;  /* 0x0000000608047899 */ /* 0x000fe400080006ff */
[----:B------:R-:W-:Y:S02]  /*4540*/  ULOP3.LUT UR8, UR8, 0xffe, URZ, 0xc0, !UPT ;  /* 0x00000ffe08087892 */ /* 0x000fe4000f8ec0ff */
[----:B------:R-:W-:Y:S02]  /*4550*/  ULOP3.LUT UR4, UR4, 0xffffff80, URZ, 0xc0, !UPT ;  /* 0xffffff8004047892 */ /* 0x000fe4000f8ec0ff */
[----:B------:R-:W-:-:S02]  /*4560*/  UIADD3 UR8, UPT, UPT, -UR8, UR18, URZ ;  /* 0x0000001208087290 */ /* 0x000fc4000fffe1ff */
[----:B------:R-:W-:Y:S01]  /*4570*/  UIADD3 UR4, UPT, UPT, UR19, UR4, URZ ;  /* 0x0000000413047290 */ /* 0x000fe2000fffe0ff */
[----:B------:R-:W-:Y:S01]  /*4580*/  UMOV UR16, UR10 ;  /* 0x0000000a00107c82 */ /* 0x000fe20008000000 */
[----:B------:R-:W-:Y:S02]  /*4590*/  UMOV UR15, UR5 ;  /* 0x00000005000f7c82 */ /* 0x000fe40008000000 */
[----:B------:R-:W-:Y:S01]  /*45a0*/  ULEA UR8, UR8, UR4, 0x14 ;  /* 0x0000000408087291 */ /* 0x000fe2000f8ea0ff */
[----:B------:R-:W-:-:S11]  /*45b0*/  UMOV UR14, UR17 ;  /* 0x00000011000e7c82 */ /* 0x000fd60008000000 */
.L_x_89:
[----:B------:R-:W-:Y:S02]  /*45c0*/  UIADD3 UR16, UPT, UPT, UR16, 0x1, URZ ;  /* 0x0000000110107890 */ /* 0x000fe4000fffe0ff */
[----:B--2---:R-:W-:Y:S02]  /*45d0*/  ULEA UR7, UR14, UR6, 0x3 ;  /* 0x000000060e077291 */ /* 0x004fe4000f8e18ff */
[----:B------:R-:W-:Y:S01]  /*45e0*/  UISETP.NE.AND UP0, UPT, UR16, URZ, UPT ;  /* 0x000000ff1000728c */ /* 0x000fe2000bf05270 */
[----:B----4-:R-:W-:Y:S10]  /*45f0*/  @P2 BRA `(.L_x_87) ;  /* 0x00000000000c2947 */ /* 0x010ff40003800000 */
[----:B-1----:R-:W-:Y:S04]  /*4600*/  SHF.L.U32 R3, R8, 0x1f, RZ ;  /* 0x0000001f08037819 */ /* 0x002fe800000006ff */
[----:B------:R-:W1:Y:S02]  /*4610*/  SYNCS.PHASECHK.TRANS64.TRYWAIT P0, [UR7], R3 ;  /* 0x00000003ff0075a7 */ /* 0x000e640008001107 */
[----:B-1----:R-:W-:Y:S05]  /*4620*/  @!P0 BRA `(.L_x_88) ;  /* 0x0000004c00b08947 */ /* 0x002fea0003800000 */
.L_x_87:
[----:B------:R-:W-:Y:S01]  /*4630*/  UISETP.NE.AND UP1, UPT, UR15, 0x1, UPT ;  /* 0x000000010f00788c */ /* 0x000fe2000bf25270 */
[----:B------:R-:W-:Y:S01]  /*4640*/  PLOP3.LUT P2, PT, PT, PT, PT, 0x80, 0x8 ;  /* 0x000000000008781c */ /* 0x000fe20003f4f070 */
[----:B------:R-:W-:Y:S02]  /*4650*/  UIADD3 UR17, UPT, UPT, UR14, 0x1, URZ ;  /* 0x000000010e117890 */ /* 0x000fe4000fffe0ff */
[----:B------:R-:W-:Y:S02]  /*4660*/  ULEA UR22, UR14, UR12, 0x8 ;  /* 0x0000000c0e167291 */ /* 0x000fe4000f8e40ff */
[----:B------:R-:W-:Y:S01]  /*4670*/  UISETP.NE.AND UP2, UPT, UR17, 0x22, UPT ;  /* 0x000000221100788c */ /* 0x000fe2000bf45270 */
[----:B------:R-:W-:Y:S01]  /*4680*/  PLOP3.LUT P0, PT, PT, PT, UP1, 0x80, 0x8 ;  /* 0x000000000008781c */ /* 0x000fe20003f0f018 */
[----:B------:R-:W-:Y:S02]  /*4690*/  ULEA UR24, UR14, UR11, 0x7 ;  /* 0x0000000b0e187291 */ /* 0x000fe4000f8e38ff */
[----:B------:R-:W-:Y:S02]  /*46a0*/  USEL UR13, URZ, 0x1, UP2 ;  /* 0x00000001ff0d7887 */ /* 0x000fe40009000000 */
[----:B------:R-:W-:Y:S02]  /*46b0*/  USEL UR17, UR17, URZ, UP2 ;  /* 0x000000ff11117287 */ /* 0x000fe40009000000 */
[----:B------:R-:W-:Y:S02]  /*46c0*/  UIADD3 UR7, UPT, UPT, UR7, 0x110, URZ ;  /* 0x0000011007077890 */ /* 0x000fe4000fffe0ff */
[----:B------:R-:W-:Y:S01]  /*46d0*/  @UP1 ULEA UR4, UR17, UR6, 0x3 ;  /* 0x0000000611041291 */ /* 0x000fe2000f8e18ff */
[----:B------:R-:W-:Y:S01]  /*46e0*/  LOP3.LUT R8, R8, UR13, RZ, 0x3c, !PT ;  /* 0x0000000d08087c12 */ /* 0x000fe2000f8e3cff */
[----:B------:R-:W-:Y:S01]  /*46f0*/  UMOV UR23, 0xc0004010 ;  /* 0xc000401000177882 */ /* 0x000fe20000000000 */
[----:B------:R-:W-:Y:S01]  /*4700*/  UMOV UR25, 0xc0004010 ;  /* 0xc000401000197882 */ /* 0x000fe20000000000 */
[----:B------:R-:W-:Y:S01]  /*4710*/  UIADD3 UR15, UPT, UPT, UR15, -0x1, URZ ;  /* 0xffffffff0f0f7890 */ /* 0x000fe2000fffe0ff */
[----:B-1----:R-:W-:Y:S01]  /*4720*/  @P0 SHF.L.U32 R0, R8, 0x1f, RZ ;  /* 0x0000001f08000819 */ /* 0x002fe200000006ff */
[----:B------:R-:W-:Y:S03]  /*4730*/  UMOV UR14, UR17 ;  /* 0x00000011000e7c82 */ /* 0x000fe60008000000 */
[----:B------:R2:W4:Y:S01]  /*4740*/  @P0 SYNCS.PHASECHK.TRANS64.TRYWAIT P2, [UR4], R0 ;  /* 0x00000000ff0005a7 */ /* 0x0005220008041104 */
[----:B------:R2:W-:Y:S01]  /*4750*/  UTCQMMA gdesc[UR24], gdesc[UR22], tmem[UR8], tmem[UR20], idesc[UR21], UP4 ;  /* 0x00ff1416180075ea */ /* 0x0005e2000a000308 */
[----:B------:R-:W-:Y:S01]  /*4760*/  UPLOP3.LUT UP4, UPT, UPT, UPT, UPT, 0x80, 0x8 ;  /* 0x000000000008789c */ /* 0x000fe20003f8f070 */
[----:B------:R2:W-:Y:S01]  /*4770*/  UTCBAR [UR7], URZ ;  /* 0x000000ff070073e9 */ /* 0x0005e200080000ff */
[----:B------:R-:W-:Y:S09]  /*4780*/  BRA.U UP0, `(.L_x_89) ;  /* 0xfffffffd008c7547 */ /* 0x000ff2000b83ffff */
.L_x_86:
[----:B------:R-:W-:Y:S01]  /*4790*/  UIADD3 UR18, UPT, UPT, UR18, 0x1, URZ ;  /* 0x0000000112127890 */ /* 0x000fe2000fffe0ff */
[C---:B------:R-:W-:Y:S01]  /*47a0*/  ISETP.NE.AND P0, PT, R10.reuse, 0x2, PT ;  /* 0x000000020a00780c */ /* 0x040fe20003f05270 */
[----:B------:R-:W-:Y:S02]  /*47b0*/  UIADD3 UR9, UPT, UPT, UR9, 0x270, URZ ;  /* 0x0000027009097890 */ /* 0x000fe4000fffe0ff */
[----:B------:R-:W-:Y:S01]  /*47c0*/  UISETP.NE.AND UP0, UPT, UR18, 0x4, UPT ;  /* 0x000000041200788c */ /* 0x000fe2000bf05270 */
[----:B-12---:R-:W-:Y:S02]  /*47d0*/  SEL R0, RZ, 0x1, P0 ;  /* 0x00000001ff007807 */ /* 0x006fe40000000000 */
[----:B------:R-:W-:Y:S01]  /*47e0*/  SEL R10, R10, RZ, P0 ;  /* 0x000000ff0a0a7207 */ /* 0x000fe20000000000 */
[----:B------:R-:W-:Y:S01]  /*47f0*/  USEL UR4, URZ, 0x1, UP0 ;  /* 0x00000001ff047887 */ /* 0x000fe20008000000 */
[----:B------:R-:W-:Y:S01]  /*4800*/  LOP3.LUT R9, R9, R0, RZ, 0x3c, !PT ;  /* 0x0000000009097212 */ /* 0x000fe200078e3cff */
[----:B------:R-:W-:Y:S01]  /*4810*/  USEL UR18, UR18, URZ, UP0 ;  /* 0x000000ff12127287 */ /* 0x000fe20008000000 */
[----:B------:R1:W-:Y:S03]  /*4820*/  UTCBAR [UR9], URZ ;  /* 0x000000ff090073e9 */ /* 0x0003e600080000ff */
[----:B------:R-:W-:Y:S01]  /*4830*/  LOP3.LUT R11, R11, UR4, RZ, 0x3c, !PT ;  /* 0x000000040b0b7c12 */ /* 0x000fe2000f8e3cff */
[----:B------:R-:W-:Y:S07]  /*4840*/  @P1 BRA `(.L_x_90) ;  /* 0xfffffff800c41947 */ /* 0x000fee000383ffff */
[----:B------:R-:W2:Y:S01]  /*4850*/  S2UR UR4, SR_CgaCtaId ;  /* 0x00000000000479c3 */ /* 0x000ea20000008800 */
[----:B------:R-:W-:Y:S01]  /*4860*/  ELECT P0, URZ, PT ;  /* 0x0000000000ff782f */ /* 0x000fe20003800000 */
[----:B------:R-:W-:Y:S01]  /*4870*/  IMAD.MOV.U32 R0, RZ, RZ, 0x1 ;  /* 0x00000001ff007424 */ /* 0x000fe200078e00ff */
[----:B------:R-:W-:Y:S01]  /*4880*/  UIADD3 UR6, UPT, UPT, UR6, 0x290, URZ ;  /* 0x0000029006067890 */ /* 0x000fe2000fffe0ff */
[----:B------:R-:W-:Y:S01]  /*4890*/  SHF.L.U32 R3, R11, 0x1f, RZ ;  /* 0x0000001f0b037819 */ /* 0x000fe200000006ff */
[----:B------:R-:W-:-:S03]  /*48a0*/  UMOV UR5, 0x40 ;  /* 0x0000004000057882 */ /* 0x000fc60000000000 */
[----:B------:R-:W-:Y:S01]  /*48b0*/  UVIRTCOUNT.DEALLOC.SMPOOL 0x80 ;  /* 0x000000800000784c */ /* 0x000fe20000000000 */
[----:B--2---:R-:W-:Y:S02]  /*48c0*/  ULEA UR4, UR4, UR5, 0x18 ;  /* 0x0000000504047291 */ /* 0x004fe4000f8ec0ff */
[----:B------:R-:W-:-:S07]  /*48d0*/  ULEA UR5, UR18, UR6, 0x3 ;  /* 0x0000000612057291 */ /* 0x000fce000f8e18ff */
[----:B------:R2:W-:Y:S02]  /*48e0*/  @P0 STS.U8 [UR4+0x1c], R0 ;  /* 0x00001c00ff000988 */ /* 0x0005e40008000004 */
[----:B------:R-:W3:Y:S02]  /*48f0*/  SYNCS.PHASECHK.TRANS64.TRYWAIT P0, [UR5], R3 ;  /* 0x00000003ff0075a7 */ /* 0x000ee40008001105 */
[----:B--23--:R-:W-:Y:S05]  /*4900*/  @!P0 BRA `(.L_x_91) ;  /* 0x0000004c00108947 */ /* 0x00cfea0003800000 */
.L_x_216:
[----:B------:R-:W-:-:S04]  /*4910*/  UIADD3 UR7, UPT, UPT, UR18, 0x1, URZ ;  /* 0x0000000112077890 */ /* 0x000fc8000fffe0ff */
[----:B------:R-:W-:-:S04]  /*4920*/  UISETP.NE.AND UP0, UPT, UR7, 0x4, UPT ;  /* 0x000000040700788c */ /* 0x000fc8000bf05270 */
[----:B------:R-:W-:Y:S02]  /*4930*/  USEL UR8, URZ, 0x1, UP0 ;  /* 0x00000001ff087887 */ /* 0x000fe40008000000 */
[----:B------:R-:W-:-:S04]  /*4940*/  USEL UR7, UR7, URZ, UP0 ;  /* 0x000000ff07077287 */ /* 0x000fc80008000000 */
[----:B------:R-:W-:Y:S01]  /*4950*/  ULEA UR5, UR7, UR6, 0x3 ;  /* 0x0000000607057291 */ /* 0x000fe2000f8e18ff */
[----:B------:R-:W-:-:S04]  /*4960*/  LOP3.LUT R2, R11, UR8, RZ, 0x3c, !PT ;  /* 0x000000080b027c12 */ /* 0x000fc8000f8e3cff */
[----:B--2---:R-:W-:-:S04]  /*4970*/  SHF.L.U32 R3, R2, 0x1f, RZ ;  /* 0x0000001f02037819 */ /* 0x004fc800000006ff */
[----:B------:R-:W2:Y:S02]  /*4980*/  SYNCS.PHASECHK.TRANS64.TRYWAIT P0, [UR5], R3 ;  /* 0x00000003ff0075a7 */ /* 0x000ea40008001105 */
[----:B--2---:R-:W-:Y:S05]  /*4990*/  @!P0 BRA `(.L_x_92) ;  /* 0x0000004c00048947 */ /* 0x004fea0003800000 */
.L_x_218:
        /* <DEDUP_REMOVED lines=9> */
.L_x_220:
[----:B------:R-:W-:-:S04]  /*4a30*/  UIADD3 UR7, UPT, UPT, UR7, 0x1, URZ ;  /* 0x0000000107077890 */ /* 0x000fc8000fffe0ff */
[----:B------:R-:W-:-:S04]  /*4a40*/  UISETP.NE.AND UP0, UPT, UR7, 0x4, UPT ;  /* 0x000000040700788c */ /* 0x000fc8000bf05270 */
[----:B------:R-:W-:Y:S02]  /*4a50*/  USEL UR5, URZ, 0x1, UP0 ;  /* 0x00000001ff057887 */ /* 0x000fe40008000000 */
[----:B------:R-:W-:-:S04]  /*4a60*/  USEL UR7, UR7, URZ, UP0 ;  /* 0x000000ff07077287 */ /* 0x000fc80008000000 */
[----:B------:R-:W-:Y:S01]  /*4a70*/  ULEA UR7, UR7, UR6, 0x3 ;  /* 0x0000000607077291 */ /* 0x000fe2000f8e18ff */
[----:B--2---:R-:W-:-:S04]  /*4a80*/  LOP3.LUT R3, R2, UR5, RZ, 0x3c, !PT ;  /* 0x0000000502037c12 */ /* 0x004fc8000f8e3cff */
[----:B------:R-:W-:-:S04]  /*4a90*/  SHF.L.U32 R3, R3, 0x1f, RZ ;  /* 0x0000001f03037819 */ /* 0x000fc800000006ff */
[----:B------:R-:W2:Y:S02]  /*4aa0*/  SYNCS.PHASECHK.TRANS64.TRYWAIT P0, [UR7], R3 ;  /* 0x00000003ff0075a7 */ /* 0x000ea40008001107 */
[----:B--2---:R-:W-:Y:S05]  /*4ab0*/  @!P0 BRA `(.L_x_94) ;  /* 0x0000004800ec8947 */ /* 0x004fea0003800000 */
.L_x_222:
[----:B------:R-:W-:Y:S01]  /*4ac0*/  NOP ;  /* 0x0000000000007918 */ /* 0x000fe20000000000 */
[----:B--2---:R-:W2:Y:S01]  /*4ad0*/  LDS R0, [UR4+0x14] ;  /* 0x00001404ff007984 */ /* 0x004ea20008000800 */
[----:B------:R-:W-:Y:S01]  /*4ae0*/  ULOP3.LUT UR6, UR19, 0xffff, URZ, 0xc0, !UPT ;  /* 0x0000ffff13067892 */ /* 0x000fe2000f8ec0ff */
[----:B------:R-:W-:Y:S01]  /*4af0*/  UMOV UR8, 0xffff ;  /* 0x0000ffff00087882 */ /* 0x000fe20000000000 */
[----:B------:R-:W-:Y:S02]  /*4b00*/  UMOV UR5, 0x1 ;  /* 0x0000000100057882 */ /* 0x000fe40000000000 */
[----:B------:R-:W-:-:S04]  /*4b10*/  USHF.R.U32.HI UR6, URZ, 0x5, UR6 ;  /* 0x00000005ff067899 */ /* 0x000fc80008011606 */
[----:B------:R-:W-:Y:S02]  /*4b20*/  USHF.L.U32 UR8, UR8, UR6, URZ ;  /* 0x0000000608087299 */ /* 0x000fe400080006ff */
[----:B------:R-:W-:-:S04]  /*4b30*/  USHF.L.U32 UR5, UR5, UR6, URZ ;  /* 0x0000000605057299 */ /* 0x000fc800080006ff */
[----:B--2---:R-:W-:-:S04]  /*4b40*/  LOP3.LUT R0, R0, UR8, RZ, 0xc0, !PT ;  /* 0x0000000800007c12 */ /* 0x004fc8000f8ec0ff */
[----:B------:R-:W-:-:S13]  /*4b50*/  ISETP.NE.AND P0, PT, R0, UR8, PT ;  /* 0x0000000800007c0c */ /* 0x000fda000bf05270 */
[----:B------:R-:W-:Y:S05]  /*4b60*/  @P0 BRA `(.L_x_95) ;  /* 0x0000000000580947 */ /* 0x000fea0003800000 */
[----:B------:R-:W2:Y:S02]  /*4b70*/  LDS R0, [UR4+0x18] ;  /* 0x00001804ff007984 */ /* 0x000ea40008000800 */
[----:B--2---:R-:W-:-:S04]  /*4b80*/  LOP3.LUT R0, R0, UR5, RZ, 0xc0, !PT ;  /* 0x0000000500007c12 */ /* 0x004fc8000f8ec0ff */
[----:B------:R-:W-:-:S13]  /*4b90*/  ISETP.NE.AND P0, PT, R0, UR5, PT ;  /* 0x0000000500007c0c */ /* 0x000fda000bf05270 */
[----:B------:R-:W-:Y:S05]  /*4ba0*/  @P0 BRA `(.L_x_96) ;  /* 0x00000000003c0947 */ /* 0x000fea0003800000 */
[----:B------:R-:W2:Y:S01]  /*4bb0*/  S2R R2, SR_LANEID ;  /* 0x0000000000027919 */ /* 0x000ea20000000000 */
[----:B------:R-:W-:Y:S01]  /*4bc0*/  ULOP3.LUT UR8, URZ, UR8, URZ, 0x33, !UPT ;  /* 0x00000008ff087292 */ /* 0x000fe2000f8e33ff */
[----:B------:R-:W-:Y:S01]  /*4bd0*/  LOP3.LUT R4, RZ, UR5, RZ, 0x33, !PT ;  /* 0x00000005ff047c12 */ /* 0x000fe2000f8e33ff */
[----:B------:R-:W-:Y:S02]  /*4be0*/  VOTEU.ANY UR7, UPT, PT ;  /* 0x0000000000077886 */ /* 0x000fe400038e0100 */
[----:B------:R-:W-:Y:S01]  /*4bf0*/  UFLO.U32 UR7, UR7 ;  /* 0x00000007000772bd */ /* 0x000fe200080e0000 */
[----:B------:R-:W3:Y:S01]  /*4c00*/  REDUX UR5, R4 ;  /* 0x00000000040573c4 */ /* 0x000ee20000000000 */
[----:B------:R-:W-:-:S06]  /*4c10*/  IMAD.U32 R0, RZ, RZ, UR8 ;  /* 0x00000008ff007e24 */ /* 0x000fcc000f8e00ff */
[----:B------:R1:W-:Y:S01]  /*4c20*/  UTCATOMSWS.AND URZ, UR8 ;  /* 0x0000000800ff79e3 */ /* 0x0003e20008000000 */
[----:B------:R-:W4:Y:S01]  /*4c30*/  REDUX UR6, R0 ;  /* 0x00000000000673c4 */ /* 0x000f220000000000 */
[----:B--2---:R-:W-:Y:S01]  /*4c40*/  ISETP.EQ.U32.AND P0, PT, R2, UR7, PT ;  /* 0x0000000702007c0c */ /* 0x004fe2000bf02070 */
[----:B---3--:R-:W-:Y:S01]  /*4c50*/  IMAD.U32 R2, RZ, RZ, UR5 ;  /* 0x00000005ff027e24 */ /* 0x008fe2000f8e00ff */
[----:B----4-:R-:W-:-:S11]  /*4c60*/  MOV R3, UR6 ;  /* 0x0000000600037c02 */ /* 0x010fd60008000f00 */
[----:B------:R1:W-:Y:S04]  /*4c70*/  @P0 ATOMS.AND RZ, [UR4+0x14], R3 ;  /* 0x00001403ffff098c */ /* 0x0003e8000a800004 */
[----:B------:R1:W-:Y:S01]  /*4c80*/  @P0 ATOMS.AND RZ, [UR4+0x18], R2 ;  /* 0x00001802ffff098c */ /* 0x0003e2000a800004 */
[----:B------:R-:W-:Y:S05]  /*4c90*/  BRA `(.L_x_97) ;  /* 0x0000000000147947 */ /* 0x000fea0003800000 */
.L_x_96:
[----:B------:R-:W-:Y:S02]  /*4ca0*/  MOV R2, 0x4cc0 ;  /* 0x00004cc000027802 */ /* 0x000fe40000000f00 */
[----:B-1--45:R-:W-:Y:S05]  /*4cb0*/  CALL.REL.NOINC `($__internal_0_$__cuda_sm10x_tcgen05_guardrail_trap_col_being_dealloced_not_returned_by_alloc) ;  /* 0x0000004c00487944 */ /* 0x032fea0003c00000 */
[----:B------:R-:W-:Y:S05]  /*4cc0*/  BRA `(.L_x_97) ;  /* 0x0000000000087947 */ /* 0x000fea0003800000 */
.L_x_95:
[----:B------:R-:W-:Y:S02]  /*4cd0*/  MOV R2, 0x4cf0 ;  /* 0x00004cf000027802 */ /* 0x000fe40000000f00 */
[----:B-1--45:R-:W-:Y:S05]  /*4ce0*/  CALL.REL.NOINC `($__internal_2_$__cuda_sm10x_tcgen05_guardrail_trap_unallocated_columns_being_dealloced) ;  /* 0x0000004c00547944 */ /* 0x032fea0003c00000 */
.L_x_97:
[----:B------:R-:W-:Y:S01]  /*4cf0*/  NOP ;  /* 0x0000000000007918 */ /* 0x000fe20000000000 */
[----:B-1----:R-:W-:Y:S05]  /*4d00*/  EXIT ;  /* 0x000000000000794d */ /* 0x002fea0003800000 */
.L_x_79:
[----:B------:R-:W-:-:S09]  /*4d10*/  UISETP.NE.OR UP2, UPT, UR8, 0x3, !UP2 ;  /* 0x000000030800788c */ /* 0x000fd2000d745670 */
[----:B------:R-:W-:Y:S05]  /*4d20*/  BRA.U UP2, `(.L_x_98) ;  /* 0x0000000d02407547 */ /* 0x000fea000b800000 */
[----:B------:R-:W1:Y:S01]  /*4d30*/  LDC R0, c[0x0][0xb30] ;  /* 0x0002cc00ff007b82 */ /* 0x000e620000000800 */
[----:B------:R-:W2:Y:S01]  /*4d40*/  LDCU.64 UR8, c[0x0][0x888] ;  /* 0x00011100ff0877ac */ /* 0x000ea20008000a00 */
[----:B------:R-:W-:Y:S02]  /*4d50*/  HFMA2 R29, -RZ, RZ, 0, 0 ;  /* 0x00000000ff1d7431 */ /* 0x000fe400000001ff */
[----:B------:R-:W-:Y:S01]  /*4d60*/  IMAD.MOV.U32 R31, RZ, RZ, 0x1 ;  /* 0x00000001ff1f7424 */ /* 0x000fe200078e00ff */
[----:B------:R-:W-:Y:S01]  /*4d70*/  MOV R23, 0x1000 ;  /* 0x0000100000177802 */ /* 0x000fe20000000f00 */
[----:B------:R-:W4:Y:S01]  /*4d80*/  LDCU.64 UR4, c[0x0][0x890] ;  /* 0x00011200ff0477ac */ /* 0x000f220008000a00 */
[----:B------:R-:W-:Y:S01]  /*4d90*/  IMAD.MOV.U32 R30, RZ, RZ, RZ ;  /* 0x000000ffff1e7224 */ /* 0x000fe200078e00ff */
[----:B------:R-:W3:Y:S01]  /*4da0*/  LDC R19, c[0x0][0x370] ;  /* 0x0000dc00ff137b82 */ /* 0x000ee20000000800 */
[----:B------:R-:W-:Y:S01]  /*4db0*/  UMOV UR7, 0x400 ;  /* 0x0000040000077882 */ /* 0x000fe20000000000 */
[----:B------:R-:W-:-:S02]  /*4dc0*/  UPLOP3.LUT UP1, UPT, UPT, UPT, UPT, 0x40, 0x4 ;  /* 0x000000000004789c */ /* 0x000fc40003f2e870 */
[----:B------:R-:W-:-:S04]  /*4dd0*/  ULEA UR7, UR37, UR7, 0x18 ;  /* 0x0000000725077291 */ /* 0x000fc8000f8ec0ff */
[----:B------:R-:W3:Y:S01]  /*4de0*/  LDC R2, c[0x0][0xb0c] ;  /* 0x0002c300ff027b82 */ /* 0x000ee20000000800 */
[----:B------:R-:W-:Y:S02]  /*4df0*/  UIADD3 UR13, UPT, UPT, UR7, 0x228, URZ ;  /* 0x00000228070d7890 */ /* 0x000fe4000fffe0ff */
[----:B--2---:R-:W-:Y:S02]  /*4e00*/  UISETP.NE.U32.AND UP2, UPT, UR8, URZ, UPT ;  /* 0x000000ff0800728c */ /* 0x004fe4000bf45070 */
[----:B------:R-:W-:Y:S02]  /*4e10*/  UIADD3 UR17, UPT, UPT, UR7, 0x220, URZ ;  /* 0x0000022007117890 */ /* 0x000fe4000fffe0ff */
[----:B----4-:R-:W-:Y:S01]  /*4e20*/  UISETP.NE.U32.AND UP3, UPT, UR4, URZ, UPT ;  /* 0x000000ff0400728c */ /* 0x010fe2000bf65070 */
[----:B------:R-:W2:Y:S01]  /*4e30*/  LDC R18, c[0x0][0xb20] ;  /* 0x0002c800ff127b82 */ /* 0x000ea20000000800 */
[----:B-1----:R-:W-:Y:S01]  /*4e40*/  ISETP.NE.AND P1, PT, R0, 0x1, PT ;  /* 0x000000010000780c */ /* 0x002fe20003f25270 */
[----:B------:R-:W-:-:S02]  /*4e50*/  UISETP.NE.AND.EX UP2, UPT, UR9, URZ, UPT, UP2 ;  /* 0x000000ff0900728c */ /* 0x000fc4000bf45320 */
[----:B------:R-:W-:Y:S02]  /*4e60*/  UPRMT UR13, UR37, 0x654, UR13 ;  /* 0x00000654250d7896 */ /* 0x000fe4000800000d */
[----:B------:R-:W-:Y:S02]  /*4e70*/  UISETP.NE.AND.EX UP3, UPT, UR5, URZ, UPT, UP3 ;  /* 0x000000ff0500728c */ /* 0x000fe4000bf65330 */
[----:B------:R-:W1:Y:S08]  /*4e80*/  LDC.64 R32, c[0x0][0x348] ;  /* 0x0000d200ff207b82 */ /* 0x000e700000000a00 */
[----:B------:R-:W4:Y:S08]  /*4e90*/  LDC.64 R16, c[0x0][0xb10] ;  /* 0x0002c400ff107b82 */ /* 0x000f300000000a00 */
[----:B------:R-:W1:Y:S08]  /*4ea0*/  LDC.64 R6, c[0x0][0xb18] ;  /* 0x0002c600ff067b82 */ /* 0x000e700000000a00 */
[----:B------:R-:W1:Y:S08]  /*4eb0*/  LDC.64 R4, c[0x0][0xb28] ;  /* 0x0002ca00ff047b82 */ /* 0x000e700000000a00 */
[----:B--23--:R-:W1:Y:S02]  /*4ec0*/  LDC R22, c[0x0][0x374] ;  /* 0x0000dd00ff167b82 */ /* 0x00ce640000000800 */
.L_x_107:
[C---:B------:R-:W-:Y:S02]  /*4ed0*/  LEA R0, R30.reuse, UR7, 0x3 ;  /* 0x000000071e007c11 */ /* 0x040fe4000f8e18ff */
[----:B------:R-:W-:Y:S02]  /*4ee0*/  SHF.L.U32 R3, R29, 0x1f, RZ ;  /* 0x0000001f1d037819 */ /* 0x000fe400000006ff */
[----:B------:R-:W-:Y:S02]  /*4ef0*/  LEA R24, R30, UR7, 0x4 ;  /* 0x000000071e187c11 */ /* 0x000fe4000f8e20ff */
[----:B--2---:R-:W2:Y:S02]  /*4f00*/  SYNCS.PHASECHK.TRANS64.TRYWAIT P0, [R0+URZ+0x250], R3 ;  /* 0x00025003000075a7 */ /* 0x004ea400080011ff */
[----:B--2---:R-:W-:Y:S05]  /*4f10*/  @!P0 BRA `(.L_x_99) ;  /* 0x0000004400ec8947 */ /* 0x004fea0003800000 */
.L_x_223:
[----:B------:R-:W-:Y:S01]  /*4f20*/  ISETP.GE.AND P0, PT, R40, 0x1, PT ;  /* 0x000000012800780c */ /* 0x000fe20003f06270 */
[----:B------:R-:W3:Y:S01]  /*4f30*/  LDS.128 R24, [R24+0x2e0] ;  /* 0x0002e00018187984 */ /* 0x000ee20000000c00 */
[----:B--2---:R-:W-:Y:S01]  /*4f40*/  VIADD R0, R0, 0x260 ;  /* 0x0000026000007836 */ /* 0x004fe20000000000 */
[----:B------:R-:W-:Y:S01]  /*4f50*/  @!PT LDS RZ, [RZ] ;  /* 0x00000000fffff984 */ /* 0x000fe20000000800 */
[----:B------:R-:W-:Y:S01]  /*4f60*/  @!PT LDS RZ, [RZ] ;  /* 0x00000000fffff984 */ /* 0x000fe20000000800 */
[----:B------:R-:W-:Y:S01]  /*4f70*/  @!PT LDS RZ, [RZ] ;  /* 0x00000000fffff984 */ /* 0x000fe20000000800 */
[----:B------:R-:W-:Y:S01]  /*4f80*/  @!PT LDS RZ, [RZ] ;  /* 0x00000000fffff984 */ /* 0x000fe20000000800 */
[----:B------:R2:W-:Y:S06]  /*4f90*/  MEMBAR.ALL.CTA ;  /* 0x0000000000007992 */ /* 0x0005ec0000008000 */
[----:B--2---:R-:W2:Y:S01]  /*4fa0*/  FENCE.VIEW.ASYNC.S ;  /* 0x00000000000073c6 */ /* 0x004ea20000000000 */
[----:B------:R-:W-:Y:S04]  /*4fb0*/  PRMT R0, RZ, 0x654, R0 ;  /* 0x00000654ff007816 */ /* 0x000fe80000000000 */
[----:B--2---:R2:W-:Y:S01]  /*4fc0*/  SYNCS.ARRIVE.TRANS64.RED.A1T0 RZ, [R0+URZ], RZ ;  /* 0x000000ff00ff79a7 */ /* 0x0045e200081004ff */
[----:B---3--:R-:W-:Y:S11]  /*4fd0*/  LOP3.LUT P3, RZ, R26, 0x1, RZ, 0xc0, !PT ;  /* 0x000000011aff7812 */ /* 0x008ff6000786c0ff */
[----:B------:R-:W-:Y:S02]  /*4fe0*/  @!UPT UIADD3 URZ, UPT, UPT, URZ, URZ, URZ ;  /* 0x000000fffffff290 */ /* 0x000fe4000fffe0ff */
[----:B------:R-:W-:Y:S02]  /*4ff0*/  @P3 MOV R13, R24 ;  /* 0x00000018000d3202 */ /* 0x000fe40000000f00 */
[----:B------:R-:W-:Y:S01]  /*5000*/  @P3 LOP3.LUT R8, R25, 0xffff, RZ, 0xc0, !PT ;  /* 0x0000ffff19083812 */ /* 0x000fe200078ec0ff */
[----:B--2---:R-:W-:Y:S06]  /*5010*/  @!P0 BRA `(.L_x_100) ;  /* 0x0000000000a48947 */ /* 0x004fec0003800000 */
[----:B-1----:R-:W-:Y:S01]  /*5020*/  IMAD.HI.U32 R35, R22, R7, RZ ;  /* 0x0000000716237227 */ /* 0x002fe200078e00ff */
[----:B------:R-:W-:Y:S02]  /*5030*/  ISETP.NE.AND P0, PT, R6, 0x1, PT ;  /* 0x000000010600780c */ /* 0x000fe40003f05270 */
[----:B------:R-:W-:Y:S01]  /*5040*/  ISETP.NE.AND P2, PT, R40, 0x1, PT ;  /* 0x000000012800780c */ /* 0x000fe20003f45270 */
[----:B----4-:R-:W-:Y:S01]  /*5050*/  IMAD.HI.U32 R34, R19, R16, RZ ;  /* 0x0000001013227227 */ /* 0x010fe200078e00ff */
[----:B------:R-:W-:Y:S02]  /*5060*/  SHF.R.U32.HI R35, RZ, R18, R35 ;  /* 0x00000012ff237219 */ /* 0x000fe40000011623 */
[----:B------:R-:W-:Y:S01]  /*5070*/  ISETP.NE.AND P4, PT, R2, 0x1, PT ;  /* 0x000000010200780c */ /* 0x000fe20003f85270 */
[----:B------:R-:W-:Y:S01]  /*5080*/  IMAD.HI.U32 R36, R13, R16, RZ ;  /* 0x000000100d247227 */ /* 0x000fe200078e00ff */
[----:B------:R-:W-:Y:S02]  /*5090*/  SHF.R.U32.HI R34, RZ, R17, R34 ;  /* 0x00000011ff227219 */ /* 0x000fe40000011622 */
[----:B------:R-:W-:Y:S01]  /*50a0*/  SEL R3, R22, R35, !P0 ;  /* 0x0000002316037207 */ /* 0x000fe20004000000 */
[C---:B------:R-:W-:Y:S01]  /*50b0*/  IMAD.HI.U32 R35, R8.reuse, R7, RZ ;  /* 0x0000000708237227 */ /* 0x040fe200078e00ff */
[----:B------:R-:W-:Y:S02]  /*50c0*/  SEL R11, R19, R34, !P4 ;  /* 0x00000022130b7207 */ /* 0x000fe40006000000 */
[----:B------:R-:W-:Y:S01]  /*50d0*/  SHF.R.U32.HI R36, RZ, R17, R36 ;  /* 0x00000011ff247219 */ /* 0x000fe20000011624 */
[----:B------:R-:W-:Y:S01]  /*50e0*/  IMAD.HI.U32 R38, R3, R4, RZ ;  /* 0x0000000403267227 */ /* 0x000fe200078e00ff */
[----:B------:R-:W-:Y:S03]  /*50f0*/  SHF.R.U32.HI R35, RZ, R18, R35 ;  /* 0x00000012ff237219 */ /* 0x000fe60000011623 */
[----:B------:R-:W-:Y:S01]  /*5100*/  IMAD.HI.U32 R34, R11, R4, RZ ;  /* 0x000000040b227227 */ /* 0x000fe200078e00ff */
[----:B------:R-:W-:Y:S02]  /*5110*/  @P2 SHF.R.U32.HI R3, RZ, R5, R38 ;  /* 0x00000005ff032219 */ /* 0x000fe40000011626 */
[----:B------:R-:W-:Y:S02]  /*5120*/  SEL R9, R8, R35, !P0 ;  /* 0x0000002308097207 */ /* 0x000fe40004000000 */
[----:B------:R-:W-:Y:S01]  /*5130*/  @P2 SHF.R.U32.HI R11, RZ, R5, R34 ;  /* 0x00000005ff0b2219 */ /* 0x000fe20000011622 */
[C---:B------:R-:W-:Y:S01]  /*5140*/  IMAD R10, R40.reuse, R3, RZ ;  /* 0x00000003280a7224 */ /* 0x040fe200078e02ff */
[----:B------:R-:W-:Y:S01]  /*5150*/  SEL R3, R13, R36, !P4 ;  /* 0x000000240d037207 */ /* 0x000fe20006000000 */
[C---:B------:R-:W-:Y:S03]  /*5160*/  IMAD.HI.U32 R14, R9.reuse, R4, RZ ;  /* 0x00000004090e7227 */ /* 0x040fe600078e00ff */
[----:B------:R-:W-:Y:S01]  /*5170*/  ISETP.GE.AND P0, PT, R9, R10, PT ;  /* 0x0000000a0900720c */ /* 0x000fe20003f06270 */
[C---:B------:R-:W-:Y:S01]  /*5180*/  IMAD R12, R40.reuse, R11, RZ ;  /* 0x0000000b280c7224 */ /* 0x040fe200078e02ff */
[-C--:B------:R-:W-:Y:S04]  /*5190*/  SHF.R.U32.HI R14, RZ, R5.reuse, R14 ;  /* 0x00000005ff0e7219 */ /* 0x080fe8000001160e */
[----:B------:R-:W-:Y:S02]  /*51a0*/  ISETP.GE.OR P0, PT, R3, R12, P0 ;  /* 0x0000000c0300720c */ /* 0x000fe40000706670 */
[----:B------:R-:W-:Y:S05]  /*51b0*/  SEL R15, R9, R14, !P2 ;  /* 0x0000000e090f7207 */ /* 0x000fea0005000000 */
[----:B------:R-:W-:Y:S04]  /*51c0*/  IMAD.MOV R14, RZ, RZ, -R15 ;  /* 0x000000ffff0e7224 */ /* 0x000fe800078e0a0f */
[----:B------:R-:W-:Y:S02]  /*51d0*/  IMAD R14, R40, R14, R9 ;  /* 0x0000000e280e7224 */ /* 0x000fe400078e0209 */
[C---:B------:R-:W-:Y:S05]  /*51e0*/  @!P0 IMAD.HI.U32 R10, R3.reuse, R4, RZ ;  /* 0x00000004030a8227 */ /* 0x040fea00078e00ff */
[----:B------:R-:W-:Y:S04]  /*51f0*/  @!P0 SHF.R.U32.HI R10, RZ, R5, R10 ;  /* 0x00000005ff0a8219 */ /* 0x000fe8000001160a */
[----:B------:R-:W-:Y:S01]  /*5200*/  @!P0 SEL R0, R3, R10, !P2 ;  /* 0x0000000a03008207 */ /* 0x000fe20005000000 */
[----:B------:R-:W-:Y:S03]  /*5210*/  IMAD.MOV R10, RZ, RZ, -R3 ;  /* 0x000000ffff0a7224 */ /* 0x000fe600078e0a03 */
[----:B------:R-:W-:Y:S01]  /*5220*/  @!P0 IADD3 R15, PT, PT, R15, -R0, RZ ;  /* 0x800000000f0f8210 */ /* 0x000fe20007ffe0ff */
[----:B------:R-:W-:Y:S01]  /*5230*/  @!P0 IMAD R0, R11, R14, R0 ;  /* 0x0000000e0b008224 */ /* 0x000fe200078e0200 */
[----:B------:R-:W-:Y:S01]  /*5240*/  IADD3 R11, PT, PT, -R9, RZ, RZ ;  /* 0x000000ff090b7210 */ /* 0x000fe20007ffe1ff */
[----:B------:R-:W-:Y:S02]  /*5250*/  IMAD R13, R2, R10, R13 ;  /* 0x0000000a020d7224 */ /* 0x000fe400078e020d */
[----:B------:R-:W-:Y:S02]  /*5260*/  @!P0 IMAD R9, R15, R40, R3 ;  /* 0x000000280f098224 */ /* 0x000fe400078e0203 */
[----:B------:R-:W-:Y:S02]  /*5270*/  @!P0 IMAD.MOV.U32 R3, RZ, RZ, R0 ;  /* 0x000000ffff038224 */ /* 0x000fe400078e0000 */
[----:B------:R-:W-:Y:S02]  /*5280*/  IMAD R8, R6, R11, R8 ;  /* 0x0000000b06087224 */ /* 0x000fe400078e0208 */
[----:B------:R-:W-:Y:S02]  /*5290*/  IMAD R13, R3, R2, R13 ;  /* 0x00000002030d7224 */ /* 0x000fe400078e020d */
[----:B------:R-:W-:Y:S02]  /*52a0*/  IMAD R8, R9, R6, R8 ;  /* 0x0000000609087224 */ /* 0x000fe400078e0208 */
.L_x_100:
[----:B------:R-:W-:Y:S05]  /*52b0*/  BRA.U UP1, `(.L_x_101) ;  /* 0x0000000101107547 */ /* 0x000fea000b800000 */
[----:B------:R-:W-:Y:S04]  /*52c0*/  MOV R0, UR6 ;  /* 0x0000000600007c02 */ /* 0x000fe80008000f00 */
[----:B------:R-:W-:Y:S04]  /*52d0*/  SHF.L.U32 R3, R0, 0x1f, RZ ;  /* 0x0000001f00037819 */ /* 0x000fe800000006ff */
[----:B------:R-:W2:Y:S02]  /*52e0*/  SYNCS.PHASECHK.TRANS64.TRYWAIT P0, [UR7+0x248], R3 ;  /* 0x00024803ff0075a7 */ /* 0x000ea40008001107 */
[----:B--2---:R-:W-:Y:S05]  /*52f0*/  @!P0 BRA `(.L_x_102) ;  /* 0x0000004400088947 */ /* 0x004fea0003800000 */
.L_x_101:
[----:B------:R-:W-:Y:S02]  /*5300*/  R2UR UR19, R21 ;  /* 0x00000000151372ca */ /* 0x000fe400000e0000 */
[----:B------:R-:W-:Y:S02]  /*5310*/  R2UR UR18, R20 ;  /* 0x00000000141272ca */ /* 0x000fe400000e0000 */
[----:B------:R-:W-:Y:S02]  /*5320*/  ISETP.NE.U32.AND P2, PT, RZ, UR4, PT ;  /* 0x00000004ff007c0c */ /* 0x000fe4000bf45070 */
[----:B------:R-:W-:Y:S02]  /*5330*/  SHF.L.U32 R12, R31, 0x1f, RZ ;  /* 0x0000001f1f0c7819 */ /* 0x000fe400000006ff */
[----:B------:R-:W-:Y:S05]  /*5340*/  ISETP.NE.AND.EX P2, PT, RZ, UR5, PT, P2 ;  /* 0x00000005ff007c0c */ /* 0x000fea000bf45320 */
[----:B------:R-:W-:Y:S02]  /*5350*/  USHF.L.U32 UR19, UR19, 0x6, URZ ;  /* 0x0000000613137899 */ /* 0x000fe400080006ff */
[----:B------:R-:W-:Y:S01]  /*5360*/  USHF.L.U32 UR18, UR18, 0x7, URZ ;  /* 0x0000000712127899 */ /* 0x000fe200080006ff */
[----:B------:R-:W-:Y:S11]  /*5370*/  BRA.U !UP3, `(.L_x_103) ;  /* 0x000000010b347547 */ /* 0x000ff6000b800000 */
[----:B------:R-:W-:Y:S01]  /*5380*/  UPLOP3.LUT UP0, UPT, UPT, UPT, UP2, 0x80, 0x8 ;  /* 0x000000000008789c */ /* 0x000fe20003f0f020 */
[----:B--2---:R-:W-:Y:S02]  /*5390*/  HFMA2 R0, -RZ, RZ, 0, 5.9604644775390625e-08 ;  /* 0x00000001ff007431 */ /* 0x004fe400000001ff */
[----:B------:R-:W-:Y:S03]  /*53a0*/  IMAD.MOV.U32 R95, RZ, RZ, 0x1 ;  /* 0x00000001ff5f7424 */ /* 0x000fe600078e00ff */
[----:B------:R-:W-:Y:S05]  /*53b0*/  PLOP3.LUT P0, PT, PT, PT, UP0, 0x80, 0x8 ;  /* 0x000000000008781c */ /* 0x000fea0003f0f008 */
[----:B------:R-:W2:Y:S01]  /*53c0*/  @UP0 LDCU.64 UR10, c[0x0][0x888] ;  /* 0x00011100ff0a07ac */ /* 0x000ea20008000a00 */
[----:B------:R-:W-:Y:S07]  /*53d0*/  @UP0 UIMAD UR8, UR36, UR4, URZ ;  /* 0x00000004240802a4 */ /* 0x000fee000f8e02ff */
[----:B------:R-:W-:Y:S01]  /*53e0*/  @!P0 PRMT R95, R0, 0x7610, R95 ;  /* 0x00007610005f8816 */ /* 0x000fe2000000005f */
[----:B--2---:R-:W-:Y:S03]  /*53f0*/  @UP0 UIMAD.WIDE UR10, UR8, 0x4, UR10 ;  /* 0x00000004080a08a5 */ /* 0x004fe6000f8e020a */
[----:B------:R-:W2:Y:S03]  /*5400*/  @!UP0 LDCU UR8, c[0x0][0x880] ;  /* 0x00011000ff0887ac */ /* 0x000ea60008000800 */
[----:B------:R-:W-:Y:S01]  /*5410*/  IMAD.U32 R10, RZ, RZ, UR10 ;  /* 0x0000000aff0a7e24 */ /* 0x000fe2000f8e00ff */
[----:B------:R-:W-:Y:S05]  /*5420*/  MOV R11, UR11 ;  /* 0x0000000b000b7c02 */ /* 0x000fea0008000f00 */
[----:B-----5:R3:W5:Y:S02]  /*5430*/  @P0 LDG.E R49, desc[UR46][R10.64] ;  /* 0x0000002e0a310981 */ /* 0x020764000c1e1900 */
[----:B--23--:R-:W-:Y:S07]  /*5440*/  @!P0 IMAD.U32 R49, RZ, RZ, UR8 ;  /* 0x00000008ff318e24 */ /* 0x00cfee000f8e00ff */
.L_x_103:
[----:B-----5:R-:W-:Y:S01]  /*5450*/  @!P2 FSETP.EQ.AND P0, PT, R49, RZ, PT ;  /* 0x000000ff3100a20b */ /* 0x020fe20003f02000 */
[----:B------:R-:W-:Y:S01]  /*5460*/  @!UPT UIADD3 URZ, UPT, UPT, URZ, URZ, URZ ;  /* 0x000000fffffff290 */ /* 0x000fe2000fffe0ff */
[----:B------:R-:W-:Y:S11]  /*5470*/  @!P2 BRA `(.L_x_104) ;  /* 0x000000000014a947 */ /* 0x000ff60003800000 */
[----:B------:R-:W-:Y:S02]  /*5480*/  LOP3.LUT P2, RZ, R95, 0xff, RZ, 0xc0, !PT ;  /* 0x000000ff5fff7812 */ /* 0x000fe4000784c0ff */
[----:B------:R-:W-:Y:S04]  /*5490*/  PLOP3.LUT P0, PT, PT, PT, UP0, 0x80, 0x8 ;  /* 0x000000000008781c */ /* 0x000fe80003f0f008 */
[----:B------:R-:W-:Y:S07]  /*54a0*/  PLOP3.LUT P0, PT, P0, PT, PT, 0x8, 0x80 ;  /* 0x000000000080781c */ /* 0x000fee000070e170 */
[----:B------:R-:W-:Y:S11]  /*54b0*/  @P2 FSETP.EQ.AND P0, PT, R49, RZ, PT ;  /* 0x000000ff3100220b */ /* 0x000ff60003f02000 */
[----:B------:R-:W-:Y:S02]  /*54c0*/  @!UPT UIADD3 URZ, UPT, UPT, URZ, URZ, URZ ;  /* 0x000000fffffff290 */ /* 0x000fe4000fffe0ff */
.L_x_104:
[----:B------:R-:W3:Y:S01]  /*54d0*/  SYNCS.PHASECHK.TRANS64.TRYWAIT P2, [UR7+0x230], R12 ;  /* 0x0002300cff0075a7 */ /* 0x000ee20008041107 */
[----:B------:R-:W-:Y:S04]  /*54e0*/  ELECT P4, URZ, PT ;  /* 0x0000000000ff782f */ /* 0x000fe80003880000 */
[----:B------:R-:W-:Y:S11]  /*54f0*/  PLOP3.LUT P4, PT, P0, P4, PT, 0xf2, 0x2f ;  /* 0x00000000002f781c */ /* 0x000ff60000789e72 */
[----:B------:R-:W-:Y:S02]  /*5500*/  @!UPT UIADD3 URZ, UPT, UPT, URZ, URZ, URZ ;  /* 0x000000fffffff290 */ /* 0x000fe4000fffe0ff */
[----:B-1----:R-:W-:Y:S05]  /*5510*/  @!P4 IADD3 R21, P0, PT, R32, 0x580, RZ ;  /* 0x000005802015c810 */ /* 0x002fea0007f1e0ff */
[----:B------:R-:W-:Y:S01]  /*5520*/  @!P4 IMAD.X R20, RZ, RZ, R33, P0 ;  /* 0x000000ffff14c224 */ /* 0x000fe200000e0621 */
[----:B---3--:R-:W-:Y:S07]  /*5530*/  @!P2 BRA `(.L_x_105) ;  /* 0x000000400090a947 */ /* 0x008fee0003800000 */
.L_x_226:
[----:B------:R-:W3:Y:S01]  /*5540*/  LDC.64 R14, c[0x0][0xb10] ;  /* 0x0002c400ff0e7b82 */ /* 0x000ee20000000a00 */
[----:B------:R-:W-:Y:S01]  /*5550*/  @!P4 R2UR UR8, R20 ;  /* 0x000000001408c2ca */ /* 0x000fe200000e0000 */
[----:B------:R-:W-:Y:S01]  /*5560*/  VOTEU.ALL UP1, P4 ;  /* 0x0000000000ff7886 */ /* 0x000fe20002020000 */
[----:B------:R-:W-:Y:S01]  /*5570*/  @!P4 R2UR UR9, R21 ;  /* 0x000000001509c2ca */ /* 0x000fe200000e0000 */
[----:B------:R-:W-:Y:S01]  /*5580*/  UMOV UR10, 0x0 ;  /* 0x00000000000a7882 */ /* 0x000fe20000000000 */
[----:B------:R-:W-:Y:S03]  /*5590*/  UMOV UR11, 0x10000000 ;  /* 0x10000000000b7882 */ /* 0x000fe60000000000 */
[----:B------:R-:W5:Y:S01]  /*55a0*/  LDC.64 R10, c[0x0][0xb18] ;  /* 0x0002c600ff0a7b82 */ /* 0x000f620000000a00 */
[----:B------:R-:W-:Y:S01]  /*55b0*/  @!UP1 UIADD3 UR16, UPT, UPT, UR7, 0x400, URZ ;  /* 0x0000040007109890 */ /* 0x000fe2000fffe0ff */
[----:B------:R-:W-:Y:S01]  /*55c0*/  @P3 SHF.R.U32.HI R28, RZ, 0x10, R25 ;  /* 0x00000010ff1c3819 */ /* 0x000fe20000011619 */
[----:B------:R-:W-:Y:S01]  /*55d0*/  VOTEU.ALL UP1, P4 ;  /* 0x0000000000ff7886 */ /* 0x000fe20002020000 */
[----:B------:R-:W-:Y:S01]  /*55e0*/  UMOV UR20, UR36 ;  /* 0x0000002400147c82 */ /* 0x000fe20008000000 */
[----:B------:R-:W-:Y:S03]  /*55f0*/  VIADD R30, R30, 0x1 ;  /* 0x000000011e1e7836 */ /* 0x000fe60000000000 */
[----:B--2---:R-:W2:Y:S01]  /*5600*/  @!P1 LDC R0, c[0x0][0xb20] ;  /* 0x0002c800ff009b82 */ /* 0x004ea20000000800 */
[----:B------:R-:W-:Y:S01]  /*5610*/  IMAD.U32 R21, RZ, RZ, UR8 ;  /* 0x00000008ff157e24 */ /* 0x000fe2000f8e00ff */
[----:B------:R-:W-:Y:S06]  /*5620*/  UPRMT UR8, UR37, 0x654, UR17 ;  /* 0x0000065425087896 */ /* 0x000fec0008000011 */
[----:B-1----:R-:W1:Y:S01]  /*5630*/  @!P1 LDC R3, c[0x0][0xb0c] ;  /* 0x0002c300ff039b82 */ /* 0x002e620000000800 */
[----:B------:R-:W-:Y:S01]  /*5640*/  IMAD.U32 R20, RZ, RZ, UR9 ;  /* 0x00000009ff147e24 */ /* 0x000fe2000f8e00ff */
[----:B------:R-:W-:Y:S04]  /*5650*/  @!P4 R2UR UR15, R21 ;  /* 0x00000000150fc2ca */ /* 0x000fe800000e0000 */
[----:B------:R-:W-:Y:S01]  /*5660*/  @!P4 R2UR UR14, R20 ;  /* 0x00000000140ec2ca */ /* 0x000fe200000e0000 */
[----:B------:R-:W-:Y:S11]  /*5670*/  @!P4 IMAD.MOV.U32 R20, RZ, RZ, 0x1000 ;  /* 0x00001000ff14c424 */ /* 0x000ff600078e00ff */
[----:B------:R-:W-:Y:S01]  /*5680*/  @!UPT UIADD3 URZ, UPT, UPT, URZ, URZ, URZ ;  /* 0x000000fffffff290 */ /* 0x000fe2000fffe0ff */
[----:B------:R1:W-:Y:S01]  /*5690*/  @!UP1 UTMALDG.3D [UR16], [UR14], desc[UR10] ;  /* 0x00000a100e0095b4 */ /* 0x0003e20008011000 */
[----:B------:R1:W-:Y:S02]  /*56a0*/  @!P4 SYNCS.ARRIVE.TRANS64.RED.A0TR RZ, [UR7+0x220], R20 ;  /* 0x00022014ffffc9a7 */ /* 0x0003e40008300407 */
[----:B-1----:R-:W-:Y:S01]  /*56b0*/  @!P1 ISETP.NE.AND P2, PT, R3, 0x1, PT ;  /* 0x000000010300980c */ /* 0x002fe20003f45270 */
[C---:B---3--:R-:W-:Y:S01]  /*56c0*/  @!P1 IMAD.HI.U32 R14, R13.reuse, R14, RZ ;  /* 0x0000000e0d0e9227 */ /* 0x048fe200078e00ff */
[----:B-----5:R-:W-:Y:S03]  /*56d0*/  @!P1 ISETP.NE.AND P0, PT, R10, 0x1, PT ;  /* 0x000000010a00980c */ /* 0x020fe60003f05270 */
[C---:B------:R-:W-:Y:S01]  /*56e0*/  @!P1 IMAD.HI.U32 R11, R8.reuse, R11, RZ ;  /* 0x0000000b080b9227 */ /* 0x040fe200078e00ff */
[----:B------:R-:W-:Y:S04]  /*56f0*/  @!P1 SHF.R.U32.HI R14, RZ, R15, R14 ;  /* 0x0000000fff0e9219 */ /* 0x000fe8000001160e */
[----:B--2---:R-:W-:Y:S01]  /*5700*/  @!P1 SHF.R.U32.HI R9, RZ, R0, R11 ;  /* 0x00000000ff099219 */ /* 0x004fe2000001160b */
[----:B------:R-:W-:Y:S01]  /*5710*/  SYNCS.ARRIVE.TRANS64.RED.A1T0 RZ, [UR8], RZ ;  /* 0x000000ffffff79a7 */ /* 0x000fe20008100408 */
[----:B------:R-:W-:Y:S02]  /*5720*/  @!P1 SEL R14, R13, R14, !P2 ;  /* 0x0000000e0d0e9207 */ /* 0x000fe40005000000 */
[----:B------:R-:W-:Y:S01]  /*5730*/  @!P1 SEL R9, R8, R9, !P0 ;  /* 0x0000000908099207 */ /* 0x000fe20004000000 */
[----:B------:R-:W1:Y:S04]  /*5740*/  SYNCS.PHASECHK.TRANS64.TRYWAIT P5, [UR7+0x238], R12 ;  /* 0x0002380cff0075a7 */ /* 0x000e6800080a1107 */
[----:B------:R-:W-:Y:S02]  /*5750*/  @!P1 IMAD.IADD R0, R9, 0x1, -R14 ;  /* 0x0000000109009824 */ /* 0x000fe400078e0a0e */
[----:B------:R-:W-:Y:S02]  /*5760*/  @!P1 IMAD.IADD R9, R14, 0x1, -R9 ;  /* 0x000000010e099824 */ /* 0x000fe400078e0a09 */
[----:B------:R-:W-:Y:S02]  /*5770*/  @!P1 IMAD R13, R0, R3, R13 ;  /* 0x00000003000d9224 */ /* 0x000fe400078e020d */
[----:B------:R-:W-:Y:S01]  /*5780*/  @!P1 IMAD R8, R9, R10, R8 ;  /* 0x0000000a09089224 */ /* 0x000fe200078e0208 */
[----:B-1----:R-:W-:Y:S06]  /*5790*/  @!P5 BRA `(.L_x_106) ;  /* 0x000000400010d947 */ /* 0x002fec0003800000 */
.L_x_228:
[----:B-1----:R-:W-:Y:S01]  /*57a0*/  @!P4 IADD3 R3, P0, PT, R32, 0x580, RZ ;  /* 0x000005802003c810 */ /* 0x002fe20007f1e0ff */
[----:B------:R-:W-:Y:S01]  /*57b0*/  VOTEU.ALL UP1, P4 ;  /* 0x0000000000ff7886 */ /* 0x000fe20002020000 */
[----:B------:R-:W-:Y:S01]  /*57c0*/  UMOV UR20, 0x0 ;  /* 0x0000000000147882 */ /* 0x000fe20000000000 */
[----:B------:R-:W-:Y:S01]  /*57d0*/  UMOV UR21, 0x10000000 ;  /* 0x1000000000157882 */ /* 0x000fe20000000000 */
[----:B------:R-:W-:Y:S01]  /*57e0*/  @!P4 R2UR UR9, R3 ;  /* 0x000000000309c2ca */ /* 0x000fe200000e0000 */
[----:B------:R-:W-:Y:S01]  /*57f0*/  @!P4 IMAD.X R0, RZ, RZ, R33, P0 ;  /* 0x000000ffff00c224 */ /* 0x000fe200000e0621 */
[----:B------:R-:W-:Y:S01]  /*5800*/  @!UP1 UIADD3 UR10, UPT, UPT, UR18, 0x40, URZ ;  /* 0x00000040120a9890 */ /* 0x000fe2000fffe0ff */
[----:B------:R-:W-:Y:S01]  /*5810*/  ISETP.NE.AND P0, PT, R30, 0x2, PT ;  /* 0x000000021e00780c */ /* 0x000fe20003f05270 */
[----:B------:R-:W-:Y:S01]  /*5820*/  UMOV UR11, UR19 ;  /* 0x00000013000b7c82 */ /* 0x000fe20008000000 */
[----:B------:R-:W-:Y:S01]  /*5830*/  UMOV UR12, UR36 ;  /* 0x00000024000c7c82 */ /* 0x000fe20008000000 */
[----:B------:R-:W-:Y:S01]  /*5840*/  @!P4 R2UR UR8, R0 ;  /* 0x000000000008c2ca */ /* 0x000fe200000e0000 */
[----:B------:R-:W-:Y:S01]  /*5850*/  IMAD.IADD R20, R8, 0x1, R94 ;  /* 0x0000000108147824 */ /* 0x000fe200078e025e */
[----:B------:R-:W-:Y:S01]  /*5860*/  @P3 R2UR UR36, R28 ;  /* 0x000000001c2432ca */ /* 0x000fe200000e0000 */
[----:B------:R-:W-:Y:S01]  /*5870*/  IMAD.IADD R21, R13, 0x1, R96 ;  /* 0x000000010d157824 */ /* 0x000fe200078e0260 */
[----:B------:R-:W-:Y:S02]  /*5880*/  SEL R0, RZ, 0x1, P0 ;  /* 0x00000001ff007807 */ /* 0x000fe40000000000 */
[----:B------:R-:W-:Y:S01]  /*5890*/  LOP3.LUT R31, R31, 0x1, RZ, 0x3c, !PT ;  /* 0x000000011f1f7812 */ /* 0x000fe200078e3cff */
[----:B------:R-:W-:Y:S01]  /*58a0*/  IMAD.U32 R10, RZ, RZ, UR9 ;  /* 0x00000009ff0a7e24 */ /* 0x000fe2000f8e00ff */
[----:B------:R-:W-:Y:S01]  /*58b0*/  @!UP1 UIADD3 UR9, UPT, UPT, UR7, 0x228, URZ ;  /* 0x0000022807099890 */ /* 0x000fe2000fffe0ff */
[----:B------:R-:W-:Y:S02]  /*58c0*/  LOP3.LUT R29, R29, R0, RZ, 0x3c, !PT ;  /* 0x000000001d1d7212 */ /* 0x000fe400078e3cff */
[----:B------:R-:W-:Y:S02]  /*58d0*/  SEL R30, R30, RZ, P0 ;  /* 0x000000ff1e1e7207 */ /* 0x000fe40000000000 */
[----:B------:R-:W-:Y:S01]  /*58e0*/  IMAD.U32 R11, RZ, RZ, UR8 ;  /* 0x00000008ff0b7e24 */ /* 0x000fe2000f8e00ff */
[----:B------:R-:W-:Y:S01]  /*58f0*/  @!P4 R2UR UR14, R10 ;  /* 0x000000000a0ec2ca */ /* 0x000fe200000e0000 */
[----:B------:R-:W-:Y:S01]  /*5900*/  @!UP1 UIADD3 UR8, UPT, UPT, UR7, 0x1400, URZ ;  /* 0x0000140007089890 */ /* 0x000fe2000fffe0ff */
[----:B------:R-:W-:Y:S02]  /*5910*/  VOTEU.ALL UP1, P4 ;  /* 0x0000000000ff7886 */ /* 0x000fe40002020000 */
[----:B------:R-:W-:Y:S11]  /*5920*/  @!P4 R2UR UR15, R11 ;  /* 0x000000000b0fc2ca */ /* 0x000ff600000e0000 */
[----:B------:R-:W-:Y:S02]  /*5930*/  @!UPT UIADD3 URZ, UPT, UPT, URZ, URZ, URZ ;  /* 0x000000fffffff290 */ /* 0x000fe4000fffe0ff */
[----:B------:R2:W-:Y:S01]  /*5940*/  @!UP1 UTMALDG.3D [UR8], [UR14], desc[UR20] ;  /* 0x000014080e0095b4 */ /* 0x0005e20008011000 */
[----:B------:R2:W-:Y:S01]  /*5950*/  @!P4 SYNCS.ARRIVE.TRANS64.RED.A0TR RZ, [UR7+0x228], R23 ;  /* 0x00022817ffffc9a7 */ /* 0x0005e20008300407 */
[----:B------:R-:W-:Y:S01]  /*5960*/  UPLOP3.LUT UP1, UPT, UPT, UPT, UPT, 0x80, 0x8 ;  /* 0x000000000008789c */ /* 0x000fe20003f2f070 */
[----:B------:R-:W-:Y:S01]  /*5970*/  SYNCS.ARRIVE.TRANS64.RED.A1T0 RZ, [UR13], RZ ;  /* 0x000000ffffff79a7 */ /* 0x000fe2000810040d */
[----:B------:R-:W-:Y:S09]  /*5980*/  @P3 BRA `(.L_x_107) ;  /* 0xfffffff400503947 */ /* 0x000ff2000383ffff */
[----:B------:R-:W-:-:S04]  /*5990*/  SHF.L.U32 R3, R31, 0x1f, RZ ;  /* 0x0000001f1f037819 */ /* 0x000fc800000006ff */
[----:B------:R-:W1:Y:S02]  /*59a0*/  SYNCS.PHASECHK.TRANS64.TRYWAIT P0, [UR7+0x230], R3 ;  /* 0x00023003ff0075a7 */ /* 0x000e640008001107 */
[----:B-1----:R-:W-:Y:S05]  /*59b0*/  @!P0 BRA `(.L_x_108) ;  /* 0x0000003c00a08947 */ /* 0x002fea0003800000 */
.L_x_230:
[----:B-1----:R-:W-:-:S07]  /*59c0*/  MOV R0, UR7 ;  /* 0x0000000700007c02 */ /* 0x002fce0008000f00 */
.L_x_109:
[----:B-1----:R-:W-:-:S04]  /*59d0*/  SHF.L.U32 R3, R31, 0x1f, RZ ;  /* 0x0000001f1f037819 */ /* 0x002fc800000006ff */
[----:B------:R1:W3:Y:S03]  /*59e0*/  SYNCS.PHASECHK.TRANS64.TRYWAIT P0, [R0+URZ+0x238], R3 ;  /* 0x00023803000075a7 */ /* 0x0002e600080011ff */
[----:B---3--:R-:W-:Y:S05]  /*59f0*/  @!P0 NANOSLEEP.SYNCS 0x989680 ;  /* 0x009896800000895d */ /* 0x008fea0003900000 */
[----:B------:R-:W3:Y:S02]  /*5a00*/  @!P0 SYNCS.PHASECHK.TRANS64 P0, [R0+URZ+0x238], R3 ;  /* 0x00023803000085a7 */ /* 0x000ee400080010ff */
[----:B--23--:R-:W-:Y:S05]  /*5a10*/  @P0 EXIT ;  /* 0x000000000000094d */ /* 0x00cfea0003800000 */
[----:B------:R-:W-:Y:S05]  /*5a20*/  BRA `(.L_x_109) ;  /* 0xfffffffc00e87947 */ /* 0x000fea000383ffff */
.L_x_98:
[----:B------:R-:W-:-:S06]  /*5a30*/  UISETP.GE.AND UP1, UPT, UR8, 0x4, UPT ;  /* 0x000000040800788c */ /* 0x000fcc000bf26270 */
[----:B------:R-:W-:-:S13]  /*5a40*/  PLOP3.LUT P0, PT, PT, PT, UP1, 0x80, 0x8 ;  /* 0x000000000008781c */ /* 0x000fda0003f0f018 */
[----:B------:R-:W-:Y:S05]  /*5a50*/  @!P0 EXIT ;  /* 0x000000000000894d */ /* 0x000fea0003800000 */
[----:B------:R-:W-:Y:S01]  /*5a60*/  BAR.SYNC.DEFER_BLOCKING 0x6, 0xa0 ;  /* 0x0182800000007b1d */ /* 0x000fe20000010000 */
[C---:B------:R-:W-:Y:S01]  /*5a70*/  IMAD.SHL.U32 R7, R108.reuse, 0x40, RZ ;  /* 0x000000406c077824 */ /* 0x040fe200078e00ff */
[C---:B------:R-:W-:Y:S01]  /*5a80*/  LOP3.LUT R110, R108.reuse, 0x60, RZ, 0xc0, !PT ;  /* 0x000000606c6e7812 */ /* 0x040fe200078ec0ff */
[C---:B------:R-:W-:Y:S01]  /*5a90*/  IMAD.SHL.U32 R100, R108.reuse, 0x20, RZ ;  /* 0x000000206c647824 */ /* 0x040fe200078e00ff */
[----:B------:R-:W-:Y:S01]  /*5aa0*/  CS2R R106, SRZ ;  /* 0x00000000006a7805 */ /* 0x000fe2000001ff00 */
[C---:B------:R-:W-:Y:S01]  /*5ab0*/  IMAD.SHL.U32 R0, R108.reuse, 0x2, RZ ;  /* 0x000000026c007824 */ /* 0x040fe200078e00ff */
[----:B------:R-:W-:Y:S02]  /*5ac0*/  UMOV UR49, 0x400 ;  /* 0x0000040000317882 */ /* 0x000fe40000000000 */
[----:B------:R-:W1:Y:S01]  /*5ad0*/  LDC R99, c[0x0][0x370] ;  /* 0x0000dc00ff637b82 */ /* 0x000e620000000800 */
[----:B------:R-:W-:Y:S01]  /*5ae0*/  ULEA UR49, UR37, UR49, 0x18 ;  /* 0x0000003125317291 */ /* 0x000fe2000f8ec0ff */
[----:B------:R-:W-:Y:S01]  /*5af0*/  LOP3.LUT R5, R7, 0x180, RZ, 0xc0, !PT ;  /* 0x0000018007057812 */ /* 0x000fe200078ec0ff */
[----:B------:R-:W-:Y:S01]  /*5b00*/  IMAD.U32 R46, R108, 0x10000, RZ ;  /* 0x000100006c2e7824 */ /* 0x000fe200078e00ff */
[----:B------:R-:W-:Y:S01]  /*5b10*/  LOP3.LUT R100, R100, 0xc00, RZ, 0xc0, !PT ;  /* 0x00000c0064647812 */ /* 0x000fe200078ec0ff */
[----:B------:R-:W-:Y:S01]  /*5b20*/  UIADD3 UR4, UPT, UPT, UR49, 0x2400, URZ ;  /* 0x0000240031047890 */ /* 0x000fe2000fffe0ff */
[----:B------:R-:W-:Y:S01]  /*5b30*/  LOP3.LUT R0, R5, 0x20, R0, 0xf8, !PT ;  /* 0x0000002005007812 */ /* 0x000fe200078ef800 */
[----:B------:R-:W-:Y:S01]  /*5b40*/  IMAD.SHL.U32 R5, R108, 0x8, RZ ;  /* 0x000000086c057824 */ /* 0x000fe200078e00ff */
[----:B------:R-:W2:Y:S01]  /*5b50*/  LDC R42, c[0x0][0xb0c] ;  /* 0x0002c300ff2a7b82 */ /* 0x000ea20000000800 */
[----:B------:R-:W-:Y:S01]  /*5b60*/  LOP3.LUT R100, R100, 0x40, R7, 0xf8, !PT ;  /* 0x0000004064647812 */ /* 0x000fe200078ef807 */
[----:B------:R-:W-:Y:S01]  /*5b70*/  IMAD.MOV.U32 R44, RZ, RZ, RZ ;  /* 0x000000ffff2c7224 */ /* 0x000fe200078e00ff */
[----:B------:R-:W-:Y:S01]  /*5b80*/  LOP3.LUT R46, R46, 0x600000, RZ, 0xc0, !PT ;  /* 0x006000002e2e7812 */ /* 0x000fe200078ec0ff */
[----:B------:R-:W-:Y:S01]  /*5b90*/  IMAD.MOV.U32 R112, RZ, RZ, RZ ;  /* 0x000000ffff707224 */ /* 0x000fe200078e00ff */
[----:B------:R-:W-:-:S02]  /*5ba0*/  LOP3.LUT R108, R108, 0x2, RZ, 0xc0, !PT ;  /* 0x000000026c6c7812 */ /* 0x000fc400078ec0ff */
[----:B------:R-:W-:Y:S02]  /*5bb0*/  CS2R R104, SRZ ;  /* 0x0000000000687805 */ /* 0x000fe4000001ff00 */
[----:B------:R-:W-:Y:S01]  /*5bc0*/  LOP3.LUT R5, R0, 0x30, R5, 0x78, !PT ;  /* 0x0000003000057812 */ /* 0x000fe200078e7805 */
[----:B------:R-:W4:Y:S01]  /*5bd0*/  LDC R97, c[0x0][0xb20] ;  /* 0x0002c800ff617b82 */ /* 0x000f220000000800 */
[----:B------:R-:W3:Y:S01]  /*5be0*/  LDS R3, [UR49+0x300] ;  /* 0x00030031ff037984 */ /* 0x000ee20008000800 */
[----:B------:R-:W-:Y:S01]  /*5bf0*/  LOP3.LUT R100, R100, 0x200, R7, 0xf8, !PT ;  /* 0x0000020064647812 */ /* 0x000fe200078ef807 */
[----:B------:R-:W-:Y:S01]  /*5c00*/  IMAD.MOV R102, RZ, RZ, -R108 ;  /* 0x000000ffff667224 */ /* 0x000fe200078e0a6c */
[----:B------:R-:W1:Y:S01]  /*5c10*/  LDCU.64 UR52, c[0x0][0x348] ;  /* 0x00006900ff3477ac */ /* 0x000e620008000a00 */
[----:B------:R-:W-:Y:S01]  /*5c20*/  IMAD.U32 R109, RZ, RZ, UR4 ;  /* 0x00000004ff6d7e24 */ /* 0x000fe2000f8e00ff */
[----:B------:R-:W-:Y:S02]  /*5c30*/  LOP3.LUT R100, R100, R5, RZ, 0xfc, !PT ;  /* 0x0000000564647212 */ /* 0x000fe400078efcff */
[----:B------:R-:W1:Y:S01]  /*5c40*/  LDC R41, c[0x0][0xb30] ;  /* 0x0002cc00ff297b82 */ /* 0x000e620000000800 */
[----:B------:R-:W1:Y:S01]  /*5c50*/  LDCU.64 UR38, c[0x0][0x888] ;  /* 0x00011100ff2677ac */ /* 0x000e620008000a00 */
[----:B------:R-:W1:Y:S06]  /*5c60*/  LDCU.64 UR44, c[0x0][0x890] ;  /* 0x00011200ff2c77ac */ /* 0x000e6c0008000a00 */
[----:B------:R-:W1:Y:S01]  /*5c70*/  LDC.64 R92, c[0x0][0xb10] ;  /* 0x0002c400ff5c7b82 */ /* 0x000e620000000a00 */
[----:B------:R-:W-:-:S07]  /*5c80*/  UIADD3 UR48, UPT, UPT, UR49, 0x400, URZ ;  /* 0x0000040031307890 */ /* 0x000fce000fffe0ff */
[----:B------:R-:W1:Y:S08]  /*5c90*/  LDC.64 R38, c[0x0][0xb18] ;  /* 0x0002c600ff267b82 */ /* 0x000e700000000a00 */
[----:B------:R-:W1:Y:S08]  /*5ca0*/  LDC.64 R36, c[0x0][0xb28] ;  /* 0x0002ca00ff247b82 */ /* 0x000e700000000a00 */
[----:B------:R-:W1:Y:S01]  /*5cb0*/  LDC.64 R90, c[0x0][0x8b0] ;  /* 0x00022c00ff5a7b82 */ /* 0x000e620000000a00 */
[----:B---3--:R-:W-:-:S07]  /*5cc0*/  IMAD.IADD R46, R3, 0x1, R46 ;  /* 0x00000001032e7824 */ /* 0x008fce00078e022e */
[----:B------:R-:W3:Y:S08]  /*5cd0*/  LDC.64 R88, c[0x0][0x8a8] ;  /* 0x00022a00ff587b82 */ /* 0x000ef00000000a00 */
[----:B--2-4-:R-:W1:Y:S02]  /*5ce0*/  LDC R98, c[0x0][0x374] ;  /* 0x0000dd00ff627b82 */ /* 0x014e640000000800 */
.L_x_135:
[----:B------:R-:W-:Y:S02]  /*5cf0*/  LEA R0, R112, UR49, 0x3 ;  /* 0x0000003170007c11 */ /* 0x000fe4000f8e18ff */
[----:B------:R-:W-:Y:S02]  /*5d00*/  SHF.L.U32 R3, R106, 0x1f, RZ ;  /* 0x0000001f6a037819 */ /* 0x000fe400000006ff */
[----:B------:R-:W-:Y:S02]  /*5d10*/  LEA R16, R112, UR49, 0x4 ;  /* 0x0000003170107c11 */ /* 0x000fe4000f8e20ff */
[----:B------:R-:W2:Y:S02]  /*5d20*/  SYNCS.PHASECHK.TRANS64.TRYWAIT P0, [R0+URZ+0x250], R3 ;  /* 0x00025003000075a7 */ /* 0x000ea400080011ff */
[----:B-12---:R-:W-:Y:S05]  /*5d30*/  @!P0 BRA `(.L_x_110) ;  /* 0x0000003800d88947 */ /* 0x006fea0003800000 */
.L_x_231:
[----:B------:R-:W4:Y:S01]  /*5d40*/  LDC.64 R12, c[0x0][0xb10] ;  /* 0x0002c400ff0c7b82 */ /* 0x000f220000000a00 */
[----:B------:R-:W3:Y:S01]  /*5d50*/  LDS.128 R16, [R16+0x2e0] ;  /* 0x0002e00010107984 */ /* 0x000ee20000000c00 */
[----:B-1----:R-:W-:Y:S01]  /*5d60*/  ISETP.NE.AND P1, PT, R41, 0x1, PT ;  /* 0x000000012900780c */ /* 0x002fe20003f25270 */
[----:B--2---:R-:W-:Y:S01]  /*5d70*/  VIADD R0, R0, 0x260 ;  /* 0x0000026000007836 */ /* 0x004fe20000000000 */
[----:B------:R-:W-:Y:S04]  /*5d80*/  ISETP.GE.AND P0, PT, R40, 0x1, PT ;  /* 0x000000012800780c */ /* 0x000fe80003f06270 */
[----:B------:R-:W1:Y:S01]  /*5d90*/  LDC.64 R10, c[0x0][0xb18] ;  /* 0x0002c600ff0a7b82 */ /* 0x000e620000000a00 */
[----:B------:R-:W-:Y:S01]  /*5da0*/  PRMT R0, RZ, 0x654, R0 ;  /* 0x00000654ff007816 */ /* 0x000fe20000000000 */
[----:B------:R-:W-:Y:S01]  /*5db0*/  @!PT LDS RZ, [RZ] ;  /* 0x00000000fffff984 */ /* 0x000fe20000000800 */
[----:B------:R-:W-:Y:S01]  /*5dc0*/  @!PT LDS RZ, [RZ] ;  /* 0x00000000fffff984 */ /* 0x000fe20000000800 */
[----:B------:R-:W-:Y:S01]  /*5dd0*/  @!PT LDS RZ, [RZ] ;  /* 0x00000000fffff984 */ /* 0x000fe20000000800 */
[----:B------:R-:W-:Y:S01]  /*5de0*/  @!PT LDS RZ, [RZ] ;  /* 0x00000000fffff984 */ /* 0x000fe20000000800 */
[----:B------:R2:W-:Y:S06]  /*5df0*/  MEMBAR.ALL.CTA ;  /* 0x0000000000007992 */ /* 0x0005ec0000008000 */
[----:B--2---:R-:W2:Y:S01]  /*5e00*/  FENCE.VIEW.ASYNC.S ;  /* 0x00000000000073c6 */ /* 0x004ea20000000000 */
[----:B------:R-:W1:Y:S08]  /*5e10*/  @!P1 LDC R14, c[0x0][0xb20] ;  /* 0x0002c800ff0e9b82 */ /* 0x000e700000000800 */
[----:B------:R-:W1:Y:S01]  /*5e20*/  @!P1 LDC R9, c[0x0][0xb0c] ;  /* 0x0002c300ff099b82 */ /* 0x000e620000000800 */
[----:B--2---:R2:W-:Y:S01]  /*5e30*/  SYNCS.ARRIVE.TRANS64.RED.A1T0 RZ, [R0+URZ], RZ ;  /* 0x000000ff00ff79a7 */ /* 0x0045e200081004ff */
[----:B---3--:R-:W-:Y:S04]  /*5e40*/  LOP3.LUT P4, RZ, R18, 0x1, RZ, 0xc0, !PT ;  /* 0x0000000112ff7812 */ /* 0x008fe8000788c0ff */
[----:B------:R-:W-:Y:S09]  /*5e50*/  P2R R111, PR, RZ, 0x10 ;  /* 0x00000010ff6f7803 */ /* 0x000ff20000000000 */
[----:B------:R-:W-:Y:S02]  /*5e60*/  @P4 MOV R45, R16 ;  /* 0x00000010002d4202 */ /* 0x000fe40000000f00 */
[----:B------:R-:W-:Y:S01]  /*5e70*/  @P4 LOP3.LUT R43, R17, 0xffff, RZ, 0xc0, !PT ;  /* 0x0000ffff112b4812 */ /* 0x000fe200078ec0ff */
[----:B--2-4-:R-:W-:Y:S06]  /*5e80*/  @!P0 BRA `(.L_x_111) ;  /* 0x0000000000a48947 */ /* 0x014fec0003800000 */
[----:B------:R-:W-:Y:S01]  /*5e90*/  IMAD.HI.U32 R24, R98, R39, RZ ;  /* 0x0000002762187227 */ /* 0x000fe200078e00ff */
[----:B------:R-:W-:Y:S02]  /*5ea0*/  ISETP.NE.AND P0, PT, R38, 0x1, PT ;  /* 0x000000012600780c */ /* 0x000fe40003f05270 */
[----:B------:R-:W-:Y:S01]  /*5eb0*/  ISETP.NE.AND P2, PT, R40, 0x1, PT ;  /* 0x000000012800780c */ /* 0x000fe20003f45270 */
[-C--:B------:R-:W-:Y:S01]  /*5ec0*/  IMAD.HI.U32 R22, R99, R92.reuse, RZ ;  /* 0x0000005c63167227 */ /* 0x080fe200078e00ff */
[----:B------:R-:W-:Y:S02]  /*5ed0*/  SHF.R.U32.HI R23, RZ, R97, R24 ;  /* 0x00000061ff177219 */ /* 0x000fe40000011618 */
[----:B------:R-:W-:Y:S01]  /*5ee0*/  ISETP.NE.AND P3, PT, R42, 0x1, PT ;  /* 0x000000012a00780c */ /* 0x000fe20003f65270 */
[----:B------:R-:W-:Y:S01]  /*5ef0*/  IMAD.HI.U32 R28, R43, R39, RZ ;  /* 0x000000272b1c7227 */ /* 0x000fe200078e00ff */
[----:B------:R-:W-:Y:S02]  /*5f00*/  SHF.R.U32.HI R22, RZ, R93, R22 ;  /* 0x0000005dff167219 */ /* 0x000fe40000011616 */
[----:B------:R-:W-:Y:S01]  /*5f10*/  SEL R3, R98, R23, !P0 ;  /* 0x0000001762037207 */ /* 0x000fe20004000000 */
[----:B------:R-:W-:Y:S01]  /*5f20*/  IMAD.HI.U32 R26, R45, R92, RZ ;  /* 0x0000005c2d1a7227 */ /* 0x000fe200078e00ff */
[----:B------:R-:W-:Y:S03]  /*5f30*/  SEL R7, R99, R22, !P3 ;  /* 0x0000001663077207 */ /* 0x000fe60005800000 */
[-C--:B------:R-:W-:Y:S01]  /*5f40*/  IMAD.HI.U32 R22, R3, R36.reuse, RZ ;  /* 0x0000002403167227 */ /* 0x080fe200078e00ff */
[----:B------:R-:W-:Y:S03]  /*5f50*/  SHF.R.U32.HI R26, RZ, R93, R26 ;  /* 0x0000005dff1a7219 */ /* 0x000fe6000001161a */
[----:B------:R-:W-:Y:S01]  /*5f60*/  IMAD.HI.U32 R24, R7, R36, RZ ;  /* 0x0000002407187227 */ /* 0x000fe200078e00ff */
[----:B------:R-:W-:Y:S02]  /*5f70*/  @P2 SHF.R.U32.HI R3, RZ, R37, R22 ;  /* 0x00000025ff032219 */ /* 0x000fe40000011616 */
[----:B------:R-:W-:Y:S02]  /*5f80*/  SHF.R.U32.HI R22, RZ, R97, R28 ;  /* 0x00000061ff167219 */ /* 0x000fe4000001161c */
[----:B------:R-:W-:Y:S01]  /*5f90*/  @P2 SHF.R.U32.HI R7, RZ, R37, R24 ;  /* 0x00000025ff072219 */ /* 0x000fe20000011618 */
[C---:B------:R-:W-:Y:S01]  /*5fa0*/  IMAD R2, R40.reuse, R3, RZ ;  /* 0x0000000328027224 */ /* 0x040fe200078e02ff */
[----:B------:R-:W-:Y:S02]  /*5fb0*/  SEL R5, R43, R22, !P0 ;  /* 0x000000162b057207 */ /* 0x000fe40004000000 */
[----:B------:R-:W-:Y:S01]  /*5fc0*/  SEL R3, R45, R26, !P3 ;  /* 0x0000001a2d037207 */ /* 0x000fe20005800000 */
[----:B------:R-:W-:Y:S01]  /*5fd0*/  IMAD R4, R40, R7, RZ ;  /* 0x0000000728047224 */ /* 0x000fe200078e02ff */
[C---:B------:R-:W-:Y:S01]  /*5fe0*/  ISETP.GE.AND P0, PT, R5.reuse, R2, PT ;  /* 0x000000020500720c */ /* 0x040fe20003f06270 */
[----:B------:R-:W-:Y:S03]  /*5ff0*/  IMAD.HI.U32 R6, R5, R36, RZ ;  /* 0x0000002405067227 */ /* 0x000fe600078e00ff */
[----:B------:R-:W-:Y:S01]  /*6000*/  ISETP.GE.OR P0, PT, R3, R4, P0 ;  /* 0x000000040300720c */ /* 0x000fe20000706670 */
[----:B------:R-:W-:Y:S01]  /*6010*/  IMAD.MOV R4, RZ, RZ, -R3 ;  /* 0x000000ffff047224 */ /* 0x000fe200078e0a03 */
[-C--:B------:R-:W-:Y:S03]  /*6020*/  SHF.R.U32.HI R6, RZ, R37.reuse, R6 ;  /* 0x00000025ff067219 */ /* 0x080fe60000011606 */
[----:B------:R-:W-:Y:S01]  /*6030*/  IMAD R45, R42, R4, R45 ;  /* 0x000000042a2d7224 */ /* 0x000fe200078e022d */
[----:B------:R-:W-:Y:S05]  /*6040*/  SEL R15, R5, R6, !P2 ;  /* 0x00000006050f7207 */ /* 0x000fea0005000000 */
[----:B------:R-:W-:Y:S02]  /*6050*/  IMAD.MOV R6, RZ, RZ, -R15 ;  /* 0x000000ffff067224 */ /* 0x000fe400078e0a0f */
[C---:B------:R-:W-:Y:S04]  /*6060*/  @!P0 IMAD.HI.U32 R2, R3.reuse, R36, RZ ;  /* 0x0000002403028227 */ /* 0x040fe800078e00ff */
[----:B------:R-:W-:Y:S01]  /*6070*/  IMAD R6, R40, R6, R5 ;  /* 0x0000000628067224 */ /* 0x000fe200078e0205 */
[----:B------:R-:W-:Y:S04]  /*6080*/  @!P0 SHF.R.U32.HI R2, RZ, R37, R2 ;  /* 0x00000025ff028219 */ /* 0x000fe80000011602 */
[----:B------:R-:W-:Y:S02]  /*6090*/  @!P0 SEL R0, R3, R2, !P2 ;  /* 0x0000000203008207 */ /* 0x000fe40005000000 */
[----:B------:R-:W-:Y:S02]  /*60a0*/  IADD3 R2, PT, PT, -R5, RZ, RZ ;  /* 0x000000ff05027210 */ /* 0x000fe40007ffe1ff */
[----:B------:R-:W-:Y:S01]  /*60b0*/  @!P0 IADD3 R8, PT, PT, R15, -R0, RZ ;  /* 0x800000000f088210 */ /* 0x000fe20007ffe0ff */
[----:B------:R-:W-:Y:S02]  /*60c0*/  @!P0 IMAD R0, R7, R6, R0 ;  /* 0x0000000607008224 */ /* 0x000fe400078e0200 */
[----:B------:R-:W-:Y:S02]  /*60d0*/  IMAD R43, R38, R2, R43 ;  /* 0x00000002262b7224 */ /* 0x000fe400078e022b */
[----:B------:R-:W-:Y:S02]  /*60e0*/  @!P0 IMAD R5, R8, R40, R3 ;  /* 0x0000002808058224 */ /* 0x000fe400078e0203 */
[----:B------:R-:W-:Y:S04]  /*60f0*/  @!P0 IMAD.MOV.U32 R3, RZ, RZ, R0 ;  /* 0x000000ffff038224 */ /* 0x000fe800078e0000 */
[----:B------:R-:W-:Y:S02]  /*6100*/  IMAD R45, R3, R42, R45 ;  /* 0x0000002a032d7224 */ /* 0x000fe400078e022d */
[----:B------:R-:W-:Y:S07]  /*6110*/  IMAD R43, R5, R38, R43 ;  /* 0x00000026052b7224 */ /* 0x000fee00078e022b */
.L_x_111:
[----:B-1----:R-:W-:Y:S01]  /*6120*/  @!P1 ISETP.NE.AND P0, PT, R10, 0x1, PT ;  /* 0x000000010a00980c */ /* 0x002fe20003f05270 */
[----:B------:R-:W-:Y:S01]  /*6130*/  @!P1 IMAD.HI.U32 R0, R45, R12, RZ ;  /* 0x0000000c2d009227 */ /* 0x000fe200078e00ff */
[----:B------:R-:W-:Y:S01]  /*6140*/  @!P1 ISETP.NE.AND P2, PT, R9, 0x1, PT ;  /* 0x000000010900980c */ /* 0x000fe20003f45270 */
[----:B------:R-:W-:Y:S01]  /*6150*/  ULOP3.LUT UP0, URZ, UR48, 0x1b0, URZ, 0xc0, !UPT ;  /* 0x000001b030ff7892 */ /* 0x000fe2000f80c0ff */
[----:B------:R-:W-:Y:S01]  /*6160*/  R2UR UR42, R21 ;  /* 0x00000000152a72ca */ /* 0x000fe200000e0000 */
[----:B------:R-:W-:Y:S01]  /*6170*/  @!P1 IMAD.HI.U32 R3, R43, R11, RZ ;  /* 0x0000000b2b039227 */ /* 0x000fe200078e00ff */
[----:B------:R-:W-:Y:S02]  /*6180*/  @!P1 SHF.R.U32.HI R0, RZ, R13, R0 ;  /* 0x0000000dff009219 */ /* 0x000fe40000011600 */
[----:B------:R-:W-:Y:S01]  /*6190*/  R2UR UR41, R20 ;  /* 0x00000000142972ca */ /* 0x000fe200000e0000 */
[----:B------:R-:W-:Y:S01]  /*61a0*/  VIADD R112, R112, 0x1 ;  /* 0x0000000170707836 */ /* 0x000fe20000000000 */
[----:B------:R-:W-:Y:S02]  /*61b0*/  @!P1 SHF.R.U32.HI R2, RZ, R14, R3 ;  /* 0x0000000eff029219 */ /* 0x000fe40000011603 */
[----:B------:R-:W-:Y:S02]  /*61c0*/  @!P1 SEL R3, R45, R0, !P2 ;  /* 0x000000002d039207 */ /* 0x000fe40005000000 */
[----:B------:R-:W-:Y:S02]  /*61d0*/  @!P1 SEL R2, R43, R2, !P0 ;  /* 0x000000022b029207 */ /* 0x000fe40004000000 */
[----:B------:R-:W-:Y:S01]  /*61e0*/  @P4 SHF.R.U32.HI R103, RZ, 0x10, R17 ;  /* 0x00000010ff674819 */ /* 0x000fe20000011611 */
[----:B------:R-:W-:Y:S02]  /*61f0*/  USHF.L.U32 UR42, UR42, 0x6, URZ ;  /* 0x000000062a2a7899 */ /* 0x000fe400080006ff */
[----:B------:R-:W-:Y:S02]  /*6200*/  @!P1 IMAD.IADD R0, R2, 0x1, -R3 ;  /* 0x0000000102009824 */ /* 0x000fe400078e0a03 */
[----:B------:R-:W-:Y:S01]  /*6210*/  @!P1 IMAD.IADD R2, R3, 0x1, -R2 ;  /* 0x0000000103029824 */ /* 0x000fe200078e0a02 */
[----:B------:R-:W-:Y:S01]  /*6220*/  USHF.L.U32 UR41, UR41, 0x7, URZ ;  /* 0x0000000729297899 */ /* 0x000fe200080006ff */
[----:B------:R-:W-:Y:S02]  /*6230*/  @!P1 IMAD R45, R0, R9, R45 ;  /* 0x00000009002d9224 */ /* 0x000fe400078e022d */
[----:B------:R-:W-:Y:S01]  /*6240*/  @!P1 IMAD R43, R2, R10, R43 ;  /* 0x0000000a022b9224 */ /* 0x000fe200078e022b */
[----:B------:R-:W-:Y:S08]  /*6250*/  BRA.U !UP0, `(.L_x_112) ;  /* 0x0000000108407547 */ /* 0x000ff0000b800000 */
[----:B------:R-:W1:Y:S01]  /*6260*/  LDCU.64 UR8, c[0x4][0x80] ;  /* 0x01001000ff0877ac */ /* 0x000e620008000a00 */
[----:B------:R-:W-:Y:S01]  /*6270*/  MOV R3, 0x0 ;  /* 0x0000000000037802 */ /* 0x000fe20000000f00 */
[----:B------:R-:W-:Y:S02]  /*6280*/  HFMA2 R12, -RZ, RZ, 0, 5.9604644775390625e-08 ;  /* 0x00000001ff0c7431 */ /* 0x000fe400000001ff */
[----:B------:R-:W-:Y:S02]  /*6290*/  IMAD.MOV.U32 R8, RZ, RZ, 0x70 ;  /* 0x00000070ff087424 */ /* 0x000fe400078e00ff */
[----:B------:R-:W-:Y:S01]  /*62a0*/  IMAD.MOV.U32 R13, RZ, RZ, RZ ;  /* 0x000000ffff0d7224 */ /* 0x000fe200078e00ff */
[----:B------:R-:W2:Y:S01]  /*62b0*/  LDCU.64 UR6, c[0x4][0x88] ;  /* 0x01001100ff0677ac */ /* 0x000ea20008000a00 */
[----:B------:R-:W3:Y:S01]  /*62c0*/  LDC.64 R2, c[0x4][R3] ;  /* 0x0100000003027b82 */ /* 0x000ee20000000a00 */
[----:B------:R-:W4:Y:S01]  /*62d0*/  LDCU.64 UR4, c[0x4][0x8] ;  /* 0x01000100ff0477ac */ /* 0x000f220008000a00 */
[----:B-1----:R-:W-:Y:S01]  /*62e0*/  MOV R5, UR9 ;  /* 0x0000000900057c02 */ /* 0x002fe20008000f00 */
[----:B------:R-:W-:Y:S01]  /*62f0*/  IMAD.U32 R4, RZ, RZ, UR8 ;  /* 0x00000008ff047e24 */ /* 0x000fe2000f8e00ff */
[----:B--2---:R-:W-:Y:S01]  /*6300*/  MOV R7, UR7 ;  /* 0x0000000700077c02 */ /* 0x004fe20008000f00 */
[----:B------:R-:W-:Y:S01]  /*6310*/  IMAD.U32 R6, RZ, RZ, UR6 ;  /* 0x00000006ff067e24 */ /* 0x000fe2000f8e00ff */
[----:B----4-:R-:W-:Y:S01]  /*6320*/  MOV R11, UR5 ;  /* 0x00000005000b7c02 */ /* 0x010fe20008000f00 */
[----:B------:R-:W-:Y:S02]  /*6330*/  IMAD.U32 R10, RZ, RZ, UR4 ;  /* 0x00000004ff0a7e24 */ /* 0x000fe4000f8e00ff */
[----:B------:R-:W-:Y:S07]  /*6340*/  LEPC R20, `(.L_x_112) ;  /* 0x000000001014794e */ /* 0x000fee0000000000 */
[----:B---3-5:R-:W-:Y:S05]  /*6350*/  CALL.ABS.NOINC R2 ;  /* 0x0000000002007343 */ /* 0x028fea0003c00000 */
.L_x_112:
[----:B------:R-:W-:Y:S01]  /*6360*/  LOP3.LUT P0, RZ, R109, 0x1b0, RZ, 0xc0, !PT ;  /* 0x000001b06dff7812 */ /* 0x000fe2000780c0ff */
[----:B------:R-:W-:Y:S11]  /*6370*/  BSSY.RECONVERGENT B6, `(.L_x_113) ;  /* 0x0000013000067945 */ /* 0x000ff60003800200 */
[----:B------:R-:W-:Y:S01]  /*6380*/  @!UPT UIADD3 URZ, UPT, UPT, URZ, URZ, URZ ;  /* 0x000000fffffff290 */ /* 0x000fe2000fffe0ff */
[----:B------:R-:W-:Y:S05]  /*6390*/  @!P0 BRA `(.L_x_114) ;  /* 0x0000000000408947 */ /* 0x000fea0003800000 */
        /* <DEDUP_REMOVED lines=16> */
.L_x_114:
[----:B------:R-:W-:Y:S05]  /*64a0*/  BSYNC.RECONVERGENT B6 ;  /* 0x0000000000067941 */ /* 0x000fea0003800200 */
.L_x_113:
[----:B------:R-:W-:Y:S01]  /*64b0*/  ISETP.NE.U32.AND P4, PT, R90, RZ, PT ;  /* 0x000000ff5a00720c */ /* 0x000fe20003f85070 */
[----:B------:R-:W-:Y:S01]  /*64c0*/  UISETP.NE.AND UP2, UPT, UR50, URZ, UPT ;  /* 0x000000ff3200728c */ /* 0x000fe2000bf45270 */
[----:B------:R-:W-:Y:S01]  /*64d0*/  ISETP.NE.U32.AND P2, PT, RZ, UR38, PT ;  /* 0x00000026ff007c0c */ /* 0x000fe2000bf45070 */
[----:B------:R-:W-:Y:S01]  /*64e0*/  UISETP.NE.U32.AND UP1, UPT, UR44, URZ, UPT ;  /* 0x000000ff2c00728c */ /* 0x000fe2000bf25070 */
[----:B------:R-:W-:Y:S01]  /*64f0*/  ISETP.NE.AND.EX P4, PT, R91, RZ, PT, P4 ;  /* 0x000000ff5b00720c */ /* 0x000fe20003f85340 */
[----:B------:R-:W-:Y:S01]  /*6500*/  UPLOP3.LUT UP0, UPT, UPT, UPT, UPT, 0x40, 0x4 ;  /* 0x000000000004789c */ /* 0x000fe20003f0e870 */
[----:B------:R-:W-:Y:S01]  /*6510*/  ISETP.NE.AND.EX P2, PT, RZ, UR39, PT, P2 ;  /* 0x00000027ff007c0c */ /* 0x000fe2000bf45320 */
[----:B------:R-:W-:Y:S01]  /*6520*/  UISETP.NE.AND.EX UP1, UPT, UR45, URZ, UPT, UP1 ;  /* 0x000000ff2d00728c */ /* 0x000fe2000bf25310 */
[----:B------:R-:W-:Y:S04]  /*6530*/  PLOP3.LUT P1, PT, PT, PT, UP2, 0x80, 0x8 ;  /* 0x000000000008781c */ /* 0x000fe80003f2f028 */
[----:B------:R-:W-:Y:S06]  /*6540*/  @UP2 UPLOP3.LUT UP0, UPT, UPT, UPT, UP1, 0x80, 0x8 ;  /* 0x000000000008289c */ /* 0x000fec0003f0f010 */
[----:B------:R-:W-:Y:S01]  /*6550*/  PLOP3.LUT P0, PT, PT, PT, UP0, 0x80, 0x8 ;  /* 0x000000000008781c */ /* 0x000fe20003f0f008 */
[----:B------:R-:W-:Y:S01]  /*6560*/  @!UPT UIADD3 URZ, UPT, UPT, URZ, URZ, URZ ;  /* 0x000000fffffff290 */ /* 0x000fe2000fffe0ff */
[----:B------:R-:W-:Y:S11]  /*6570*/  BRA.U !UP1, `(.L_x_115) ;  /* 0x0000000109387547 */ /* 0x000ff6000b800000 */
[----:B------:R-:W-:Y:S01]  /*6580*/  UISETP.NE.U32.AND UP0, UPT, UR38, URZ, UPT ;  /* 0x000000ff2600728c */ /* 0x000fe2000bf05070 */
[----:B------:R-:W-:Y:S02]  /*6590*/  HFMA2 R0, -RZ, RZ, 0, 5.9604644775390625e-08 ;  /* 0x00000001ff007431 */ /* 0x000fe400000001ff */
[----:B------:R-:W-:Y:S01]  /*65a0*/  IMAD.MOV.U32 R95, RZ, RZ, 0x1 ;  /* 0x00000001ff5f7424 */ /* 0x000fe200078e00ff */
[----:B------:R-:W-:Y:S06]  /*65b0*/  UISETP.NE.AND.EX UP0, UPT, UR39, URZ, UPT, UP0 ;  /* 0x000000ff2700728c */ /* 0x000fec000bf05300 */
[----:B------:R-:W-:Y:S05]  /*65c0*/  PLOP3.LUT P3, PT, PT, PT, UP0, 0x80, 0x8 ;  /* 0x000000000008781c */ /* 0x000fea0003f6f008 */
[----:B------:R-:W1:Y:S01]  /*65d0*/  @UP0 LDCU.64 UR6, c[0x0][0x888] ;  /* 0x00011100ff0607ac */ /* 0x000e620008000a00 */
[----:B------:R-:W-:Y:S07]  /*65e0*/  @UP0 UIMAD UR4, UR36, UR44, URZ ;  /* 0x0000002c240402a4 */ /* 0x000fee000f8e02ff */
[----:B------:R-:W-:Y:S01]  /*65f0*/  @!P3 PRMT R95, R0, 0x7610, R95 ;  /* 0x00007610005fb816 */ /* 0x000fe2000000005f */
[----:B-1----:R-:W-:Y:S03]  /*6600*/  @UP0 UIMAD.WIDE UR6, UR4, 0x4, UR6 ;  /* 0x00000004040608a5 */ /* 0x002fe6000f8e0206 */
[----:B------:R-:W1:Y:S03]  /*6610*/  @!UP0 LDCU UR4, c[0x0][0x880] ;  /* 0x00011000ff0487ac */ /* 0x000e660008000800 */
[----:B------:R-:W-:Y:S01]  /*6620*/  IMAD.U32 R2, RZ, RZ, UR6 ;  /* 0x00000006ff027e24 */ /* 0x000fe2000f8e00ff */
[----:B------:R-:W-:Y:S05]  /*6630*/  MOV R3, UR7 ;  /* 0x0000000700037c02 */ /* 0x000fea0008000f00 */
[----:B-----5:R2:W5:Y:S02]  /*6640*/  @P3 LDG.E R49, desc[UR46][R2.64] ;  /* 0x0000002e02313981 */ /* 0x020564000c1e1900 */
[----:B-12---:R-:W-:Y:S02]  /*6650*/  @!P3 IMAD.U32 R49, RZ, RZ, UR4 ;  /* 0x00000004ff31be24 */ /* 0x006fe4000f8e00ff */
.L_x_115:
[----:B------:R-:W-:Y:S05]  /*6660*/  @!P4 BRA `(.L_x_116) ;  /* 0x000000000020c947 */ /* 0x000fea0003800000 */
[----:B------:R-:W-:Y:S04]  /*6670*/  ISETP.NE.U32.AND P3, PT, R88, RZ, PT ;  /* 0x000000ff5800720c */ /* 0x000fe80003f65070 */
[----:B------:R-:W-:Y:S11]  /*6680*/  ISETP.NE.AND.EX P3, PT, R89, RZ, PT, P3 ;  /* 0x000000ff5900720c */ /* 0x000ff60003f65330 */
[----:B------:R-:W-:Y:S02]  /*6690*/  @!UPT UIADD3 URZ, UPT, UPT, URZ, URZ, URZ ;  /* 0x000000fffffff290 */ /* 0x000fe4000fffe0ff */
[----:B------:R-:W1:Y:S01]  /*66a0*/  @P3 LDC.64 R2, c[0x0][0x8a8] ;  /* 0x00022a00ff023b82 */ /* 0x000e620000000a00 */
[----:B------:R-:W-:Y:S04]  /*66b0*/  @P3 IMAD R0, R90, UR36, RZ ;  /* 0x000000245a003c24 */ /* 0x000fe8000f8e02ff */
[----:B-1----:R-:W-:Y:S05]  /*66c0*/  @P3 IMAD.WIDE R2, R0, 0x4, R2 ;  /* 0x0000000400023825 */ /* 0x002fea00078e0202 */
[----:B-----5:R1:W5:Y:S02]  /*66d0*/  @P3 LDG.E R47, desc[UR46][R2.64] ;  /* 0x0000002e022f3981 */ /* 0x020364000c1e1900 */
[----:B-1----:R-:W2:Y:S02]  /*66e0*/  @!P3 LDC R47, c[0x0][0x8a0] ;  /* 0x00022800ff2fbb82 */ /* 0x002ea40000000800 */
.L_x_116:
[----:B-----5:R-:W-:Y:S01]  /*66f0*/  FSETP.NEU.AND P4, PT, R49, RZ, PT ;  /* 0x000000ff3100720b */ /* 0x020fe20003f8d000 */
[----:B------:R-:W-:Y:S01]  /*6700*/  BSSY B1, `(.L_x_117) ;  /* 0x0000042000017945 */ /* 0x000fe20003800000 */
[----:B------:R-:W-:Y:S01]  /*6710*/  SEL R7, RZ, 0xffffffff, P2 ;  /* 0xffffffffff077807 */ /* 0x000fe20001000000 */
[----:B------:R-:W-:Y:S01]  /*6720*/  IMAD.MOV.U32 R115, RZ, RZ, 0x1 ;  /* 0x00000001ff737424 */ /* 0x000fe200078e00ff */
[----:B------:R-:W-:Y:S02]  /*6730*/  LOP3.LUT P3, RZ, R95, 0xff, RZ, 0xc0, !PT ;  /* 0x000000ff5fff7812 */ /* 0x000fe4000786c0ff */
[----:B------:R-:W-:Y:S02]  /*6740*/  CS2R R86, SRZ ;  /* 0x0000000000567805 */ /* 0x000fe4000001ff00 */
[----:B------:R-:W-:Y:S02]  /*6750*/  @P1 SEL R4, RZ, 0xffffffff, P4 ;  /* 0xffffffffff041807 */ /* 0x000fe40002000000 */
[----:B------:R-:W-:Y:S02]  /*6760*/  CS2R R84, SRZ ;  /* 0x0000000000547805 */ /* 0x000fe4000001ff00 */
[----:B------:R-:W-:Y:S02]  /*6770*/  LEA R0, R105, UR49, 0x3 ;  /* 0x0000003169007c11 */ /* 0x000fe4000f8e18ff */
[----:B------:R-:W-:Y:S02]  /*6780*/  CS2R R82, SRZ ;  /* 0x0000000000527805 */ /* 0x000fe4000001ff00 */
[----:B------:R-:W-:Y:S02]  /*6790*/  @P0 SEL R4, R7, R4, !P3 ;  /* 0x0000000407040207 */ /* 0x000fe40005800000 */
[----:B------:R-:W-:Y:S02]  /*67a0*/  CS2R R80, SRZ ;  /* 0x0000000000507805 */ /* 0x000fe4000001ff00 */
[----:B------:R-:W-:Y:S02]  /*67b0*/  LEA R113, R44, UR49, 0x3 ;  /* 0x000000312c717c11 */ /* 0x000fe4000f8e18ff */
[----:B------:R-:W-:Y:S02]  /*67c0*/  @P1 LOP3.LUT R4, R4, 0x1, RZ, 0xc0, !PT ;  /* 0x0000000104041812 */ /* 0x000fe400078ec0ff */
[----:B------:R-:W-:Y:S02]  /*67d0*/  SHF.L.U32 R2, R107, 0x1f, RZ ;  /* 0x0000001f6b027819 */ /* 0x000fe400000006ff */
[----:B------:R-:W-:Y:S02]  /*67e0*/  ISETP.NE.U32.OR P6, PT, R4, 0x1, !P1 ;  /* 0x000000010400780c */ /* 0x000fe40004fc5470 */
[----:B------:R-:W-:Y:S02]  /*67f0*/  PLOP3.LUT P2, PT, PT, PT, UP1, 0x80, 0x8 ;  /* 0x000000000008781c */ /* 0x000fe40003f4f018 */
[----:B------:R-:W-:Y:S02]  /*6800*/  LEA.HI R5, R44, R44, RZ, 0x1 ;  /* 0x0000002c2c057211 */ /* 0x000fe400078f08ff */
[----:B------:R-:W-:Y:S02]  /*6810*/  SEL R4, RZ, 0xffffffff, P4 ;  /* 0xffffffffff047807 */ /* 0x000fe40002000000 */
[----:B------:R-:W-:Y:S01]  /*6820*/  P2R R114, PR, RZ, 0x40 ;  /* 0x00000040ff727803 */ /* 0x000fe20000000000 */
[C---:B------:R-:W-:Y:S01]  /*6830*/  IMAD.SHL.U32 R3, R5.reuse, 0x40, RZ ;  /* 0x0000004005037824 */ /* 0x040fe200078e00ff */
[----:B------:R-:W-:Y:S03]  /*6840*/  LOP3.LUT R5, R5, 0xffe, RZ, 0xc0, !PT ;  /* 0x00000ffe05057812 */ /* 0x000fe600078ec0ff */
[----:B------:R-:W-:Y:S02]  /*6850*/  @P6 SHF.L.U32 R9, R104, 0x1f, RZ ;  /* 0x0000001f68096819 */ /* 0x000fe400000006ff */
[----:B------:R-:W-:Y:S01]  /*6860*/  @P2 SEL R4, R7, R4, !P3 ;  /* 0x0000000407042207 */ /* 0x000fe20005800000 */
[----:B------:R-:W-:Y:S01]  /*6870*/  IMAD.IADD R48, R44, 0x1, -R5 ;  /* 0x000000012c307824 */ /* 0x000fe200078e0a05 */
[----:B------:R-:W1:Y:S01]  /*6880*/  @P6 SYNCS.PHASECHK.TRANS64.TRYWAIT P1, [R0+URZ+0x220], R9 ;  /* 0x00022009000065a7 */ /* 0x000e6200080211ff */
[----:B------:R-:W-:Y:S02]  /*6890*/  LOP3.LUT R3, R3, 0xffffff80, RZ, 0xc0, !PT ;  /* 0xffffff8003037812 */ /* 0x000fe400078ec0ff */
[----:B------:R-:W-:Y:S03]  /*68a0*/  LOP3.LUT R4, R4, 0x1, RZ, 0xc0, !PT ;  /* 0x0000000104047812 */ /* 0x000fe600078ec0ff */
[----:B------:R-:W-:Y:S01]  /*68b0*/  IMAD.IADD R3, R46, 0x1, R3 ;  /* 0x000000012e037824 */ /* 0x000fe200078e0203 */
[----:B------:R-:W-:Y:S03]  /*68c0*/  ISETP.NE.U32.AND P5, PT, R4, 0x1, PT ;  /* 0x000000010400780c */ /* 0x000fe60003fa5070 */
[----:B------:R-:W-:Y:S01]  /*68d0*/  IMAD R48, R48, 0x100000, R3 ;  /* 0x0010000030307824 */ /* 0x000fe200078e0203 */
[----:B------:R-:W-:Y:S01]  /*68e0*/  P2R R124, PR, RZ, 0x20 ;  /* 0x00000020ff7c7803 */ /* 0x000fe20000000000 */
[----:B------:R3:W4:Y:S01]  /*68f0*/  SYNCS.PHASECHK.TRANS64.TRYWAIT P0, [R113+URZ+0x270], R2 ;  /* 0x00027002710075a7 */ /* 0x00072200080011ff */
[----:B-1----:R-:W-:Y:S01]  /*6900*/  @P6 SEL R115, RZ, 0x1, !P1 ;  /* 0x00000001ff736807 */ /* 0x002fe20004800000 */
[----:B---3--:R-:W-:Y:S06]  /*6910*/  @!P6 BRA `(.L_x_118) ;  /* 0x000000000080e947 */ /* 0x008fec0003800000 */
[----:B------:R-:W-:Y:S01]  /*6920*/  @P5 IMAD R5, R105, 0x1000, R100 ;  /* 0x0000100069055824 */ /* 0x000fe200078e0264 */
[----:B------:R-:W-:Y:S01]  /*6930*/  ISETP.NE.AND P1, PT, R115, RZ, PT ;  /* 0x000000ff7300720c */ /* 0x000fe20003f25270 */
[----:B------:R-:W-:Y:S01]  /*6940*/  BSSY B0, `(.L_x_119) ;  /* 0x000000b000007945 */ /* 0x000fe20003800000 */
[----:B------:R-:W-:Y:S01]  /*6950*/  CS2R R82, SRZ ;  /* 0x0000000000527805 */ /* 0x000fe2000001ff00 */
[----:B------:R-:W-:Y:S01]  /*6960*/  @P5 VIADD R4, R5, UR49 ;  /* 0x0000003105045c36 */ /* 0x000fe20008000000 */
[----:B------:R-:W-:Y:S02]  /*6970*/  CS2R R80, SRZ ;  /* 0x0000000000507805 */ /* 0x000fe4000001ff00 */
[----:B------:R-:W-:Y:S02]  /*6980*/  CS2R R86, SRZ ;  /* 0x0000000000567805 */ /* 0x000fe4000001ff00 */
[----:B------:R-:W-:Y:S01]  /*6990*/  CS2R R84, SRZ ;  /* 0x0000000000547805 */ /* 0x000fe2000001ff00 */
[----:B------:R-:W-:Y:S04]  /*69a0*/  @P5 IMAD R4, R108, -0x10, R4 ;  /* 0xfffffff06c045824 */ /* 0x000fe800078e0204 */
[----:B------:R-:W-:Y:S05]  /*69b0*/  @P1 BRA `(.L_x_120) ;  /* 0x00000000000c1947 */ /* 0x000fea0003800000 */
[----:B------:R-:W-:Y:S04]  /*69c0*/  SHF.L.U32 R3, R104, 0x1f, RZ ;  /* 0x0000001f68037819 */ /* 0x000fe800000006ff */
[----:B------:R-:W1:Y:S02]  /*69d0*/  SYNCS.PHASECHK.TRANS64.TRYWAIT P1, [R0+URZ+0x220], R3 ;  /* 0x00022003000075a7 */ /* 0x000e6400080211ff */
[----:B-1----:R-:W-:Y:S05]  /*69e0*/  @!P1 BRA `(.L_x_121) ;  /* 0x0000002c00c09947 */ /* 0x002fea0003800000 */
.L_x_120:
[----:B------:R-:W-:Y:S05]  /*69f0*/  BSYNC B0 ;  /* 0x0000000000007941 */ /* 0x000fea0003800000 */
.L_x_119:
[----:B------:R-:W-:Y:S01]  /*6a00*/  ISETP.NE.AND P1, PT, R124, RZ, PT ;  /* 0x000000ff7c00720c */ /* 0x000fe20003f25270 */
[----:B-1----:R-:W-:Y:S02]  /*6a10*/  VIADD R3, R0, 0x230 ;  /* 0x0000023000037836 */ /* 0x002fe40000000000 */
[----:B------:R-:W-:Y:S02]  /*6a20*/  IMAD.U32 R0, RZ, RZ, UR37 ;  /* 0x00000025ff007e24 */ /* 0x000fe4000f8e00ff */
[----:B------:R-:W-:Y:S03]  /*6a30*/  VIADD R105, R105, 0x1 ;  /* 0x0000000169697836 */ /* 0x000fe60000000000 */
[----:B------:R-:W-:Y:S05]  /*6a40*/  PRMT R0, R0, 0x654, R3 ;  /* 0x0000065400007816 */ /* 0x000fea0000000003 */
[----:B------:R1:W3:Y:S04]  /*6a50*/  @P1 LDS.128 R80, [R5+UR49+0x400] ;  /* 0x0004003105501984 */ /* 0x0002e80008000c00 */
[----:B------:R1:W1:Y:S01]  /*6a60*/  @P1 LDS.128 R84, [R4+0x410] ;  /* 0x0004100004541984 */ /* 0x0002620000000c00 */
[C---:B------:R-:W-:Y:S01]  /*6a70*/  ISETP.NE.AND P1, PT, R105.reuse, 0x2, PT ;  /* 0x000000026900780c */ /* 0x040fe20003f25270 */
[----:B------:R-:W-:Y:S01]  /*6a80*/  @!PT LDS RZ, [RZ] ;  /* 0x00000000fffff984 */ /* 0x000fe20000000800 */
[----:B------:R-:W-:Y:S01]  /*6a90*/  @!PT LDS RZ, [RZ] ;  /* 0x00000000fffff984 */ /* 0x000fe20000000800 */
[----:B------:R-:W-:Y:S01]  /*6aa0*/  @!PT LDS RZ, [RZ] ;  /* 0x00000000fffff984 */ /* 0x000fe20000000800 */
[----:B------:R-:W-:Y:S01]  /*6ab0*/  @!PT LDS RZ, [RZ] ;  /* 0x00000000fffff984 */ /* 0x000fe20000000800 */
[----:B------:R5:W-:Y:S06]  /*6ac0*/  MEMBAR.ALL.CTA ;  /* 0x0000000000007992 */ /* 0x000bec0000008000 */
[----:B-----5:R-:W5:Y:S01]  /*6ad0*/  FENCE.VIEW.ASYNC.S ;  /* 0x00000000000073c6 */ /* 0x020f620000000000 */
[----:B------:R-:W-:Y:S02]  /*6ae0*/  SEL R3, RZ, 0x1, P1 ;  /* 0x00000001ff037807 */ /* 0x000fe40000800000 */
[----:B------:R-:W-:Y:S02]  /*6af0*/  SEL R105, R105, RZ, P1 ;  /* 0x000000ff69697207 */ /* 0x000fe40000800000 */
[----:B------:R-:W-:Y:S01]  /*6b00*/  LOP3.LUT R104, R104, R3, RZ, 0x3c, !PT ;  /* 0x0000000368687212 */ /* 0x000fe200078e3cff */
[----:B-----5:R1:W-:Y:S06]  /*6b10*/  SYNCS.ARRIVE.TRANS64.RED.A1T0 RZ, [R0+URZ], RZ ;  /* 0x000000ff00ff79a7 */ /* 0x0203ec00081004ff */
.L_x_118:
[----:B------:R-:W-:Y:S05]  /*6b20*/  BSYNC B1 ;  /* 0x0000000000017941 */ /* 0x000fea0003800000 */
.L_x_117:
[----:B-1----:R-:W-:Y:S04]  /*6b30*/  SHF.R.U32.HI R0, RZ, 0x15, R48 ;  /* 0x00000015ff007819 */ /* 0x002fe80000011630 */
[----:B------:R-:W-:Y:S01]  /*6b40*/  LOP3.LUT P1, RZ, R0, 0x3, R101, 0x48, !PT ;  /* 0x0000000300ff7812 */ /* 0x000fe20007824865 */
[----:B------:R-:W-:Y:S01]  /*6b50*/  @!UPT UIADD3 URZ, UPT, UPT, URZ, URZ, URZ ;  /* 0x000000fffffff290 */ /* 0x000fe2000fffe0ff */
[----:B----4-:R-:W-:Y:S11]  /*6b60*/  @P0 BRA `(.L_x_122) ;  /* 0x0000000000080947 */ /* 0x010ff60003800000 */
[----:B------:R-:W1:Y:S02]  /*6b70*/  SYNCS.PHASECHK.TRANS64.TRYWAIT P0, [R113+URZ+0x270], R2 ;  /* 0x00027002710075a7 */ /* 0x000e6400080011ff */
[----:B-1----:R-:W-:Y:S05]  /*6b80*/  @!P0 BRA `(.L_x_123) ;  /* 0x0000002c006c8947 */ /* 0x002fea0003800000 */
.L_x_122:
[----:B------:R-:W-:Y:S05]  /*6b90*/  @!P1 BRA `(.L_x_124) ;  /* 0x0000000000409947 */ /* 0x000fea0003800000 */
[----:B------:R-:W4:Y:S01]  /*6ba0*/  LDCU.64 UR8, c[0x4][0x70] ;  /* 0x01000e00ff0877ac */ /* 0x000f220008000a00 */
[----:B------:R-:W-:Y:S01]  /*6bb0*/  MOV R3, 0x0 ;  /* 0x0000000000037802 */ /* 0x000fe20000000f00 */
[----:B------:R-:W-:Y:S02]  /*6bc0*/  HFMA2 R12, -RZ, RZ, 0, 5.9604644775390625e-08 ;  /* 0x00000001ff0c7431 */ /* 0x000fe400000001ff */
[----:B------:R-:W-:Y:S02]  /*6bd0*/  IMAD.MOV.U32 R8, RZ, RZ, 0x192 ;  /* 0x00000192ff087424 */ /* 0x000fe400078e00ff */
[----:B------:R-:W-:Y:S01]  /*6be0*/  IMAD.MOV.U32 R13, RZ, RZ, RZ ;  /* 0x000000ffff0d7224 */ /* 0x000fe200078e00ff */
[----:B------:R-:W5:Y:S01]  /*6bf0*/  LDCU.64 UR6, c[0x4][0x78] ;  /* 0x01000f00ff0677ac */ /* 0x000f620008000a00 */
[----:B-1----:R-:W1:Y:S01]  /*6c00*/  LDC.64 R2, c[0x4][R3] ;  /* 0x0100000003027b82 */ /* 0x002e620000000a00 */
[----:B------:R-:W2:Y:S01]  /*6c10*/  LDCU.64 UR4, c[0x4][0x10] ;  /* 0x01000200ff0477ac */ /* 0x000ea20008000a00 */
[----:B----4-:R-:W-:Y:S01]  /*6c20*/  MOV R5, UR9 ;  /* 0x0000000900057c02 */ /* 0x010fe20008000f00 */
[----:B------:R-:W-:Y:S01]  /*6c30*/  IMAD.U32 R4, RZ, RZ, UR8 ;  /* 0x00000008ff047e24 */ /* 0x000fe2000f8e00ff */
[----:B-----5:R-:W-:Y:S01]  /*6c40*/  MOV R7, UR7 ;  /* 0x0000000700077c02 */ /* 0x020fe20008000f00 */
[----:B------:R-:W-:Y:S01]  /*6c50*/  IMAD.U32 R6, RZ, RZ, UR6 ;  /* 0x00000006ff067e24 */ /* 0x000fe2000f8e00ff */
[----:B--2---:R-:W-:Y:S01]  /*6c60*/  MOV R11, UR5 ;  /* 0x00000005000b7c02 */ /* 0x004fe20008000f00 */
[----:B------:R-:W-:Y:S02]  /*6c70*/  IMAD.U32 R10, RZ, RZ, UR4 ;  /* 0x00000004ff0a7e24 */ /* 0x000fe4000f8e00ff */
[----:B------:R-:W-:Y:S07]  /*6c80*/  LEPC R20, `(.L_x_124) ;  /* 0x000000001014794e */ /* 0x000fee0000000000 */
[----:B-1-3--:R-:W-:Y:S05]  /*6c90*/  CALL.ABS.NOINC R2 ;  /* 0x0000000002007343 */ /* 0x00afea0003c00000 */
.L_x_124:
[-C--:B---3--:R-:W-:Y:S01]  /*6ca0*/  F2FP.F16.E4M3.UNPACK_B R51, R80.reuse ;  /* 0x00000050ff33723e */ /* 0x088fe200020006ff */
[----:B------:R-:W-:Y:S05]  /*6cb0*/  WARPSYNC.ALL ;  /* 0x0000000000007948 */ /* 0x000fea0003800000 */
[----:B------:R-:W-:Y:S01]  /*6cc0*/  R2UR UR4, R48 ;  /* 0x00000000300472ca */ /* 0x000fe200000e0000 */
[--C-:B------:R-:W-:Y:S01]  /*6cd0*/  HADD2.F32 R50, -RZ, R51.reuse.H0_H0 ;  /* 0x20000033ff327230 */ /* 0x100fe20000004100 */
[----:B------:R-:W-:Y:S01]  /*6ce0*/  F2FP.F16.E4M3.UNPACK_B R53, R80.H1 ;  /* 0x00000050ff35723e */ /* 0x000fe200030006ff */
[----:B------:R-:W-:Y:S01]  /*6cf0*/  HADD2.F32 R51, -RZ, R51.H1_H1 ;  /* 0x30000033ff337230 */ /* 0x000fe20000004100 */
[-C--:B------:R-:W-:Y:S01]  /*6d00*/  F2FP.F16.E4M3.UNPACK_B R55, R81.reuse ;  /* 0x00000051ff37723e */ /* 0x080fe200020006ff */
[----:B------:R-:W-:Y:S01]  /*6d10*/  BSSY.RECONVERGENT B0, `(.L_x_125) ;  /* 0x0000099000007945 */ /* 0x000fe20003800200 */
[----:B------:R-:W-:Y:S01]  /*6d20*/  F2FP.F16.E4M3.UNPACK_B R57, R81.H1 ;  /* 0x00000051ff39723e */ /* 0x000fe200030006ff */
[--C-:B------:R-:W-:Y:S01]  /*6d30*/  HADD2.F32 R52, -RZ, R53.reuse.H0_H0 ;  /* 0x20000035ff347230 */ /* 0x100fe20000004100 */
[-C--:B------:R-:W-:Y:S01]  /*6d40*/  F2FP.F16.E4M3.UNPACK_B R59, R82.reuse ;  /* 0x00000052ff3b723e */ /* 0x080fe200020006ff */
[----:B------:R-:W-:Y:S01]  /*6d50*/  HADD2.F32 R54, -RZ, R53.H1_H1 ;  /* 0x30000035ff367230 */ /* 0x000fe20000004100 */
[----:B------:R-:W-:Y:S01]  /*6d60*/  F2FP.F16.E4M3.UNPACK_B R61, R82.H1 ;  /* 0x00000052ff3d723e */ /* 0x000fe200030006ff */
[--C-:B------:R-:W-:Y:S01]  /*6d70*/  HADD2.F32 R53, -RZ, R55.reuse.H0_H0 ;  /* 0x20000037ff357230 */ /* 0x100fe20000004100 */
[-C--:B------:R-:W-:Y:S01]  /*6d80*/  F2FP.F16.E4M3.UNPACK_B R63, R83.reuse ;  /* 0x00000053ff3f723e */ /* 0x080fe200020006ff */
[----:B------:R-:W-:Y:S01]  /*6d90*/  LDTM.16dp32bit_t0_t15.x32 R4, tmem[UR4] ;  /* 0x00000004000479ee */ /* 0x000fe20008a80000 */
[----:B------:R-:W2:Y:S01]  /*6da0*/  LDTM.16dp32bit_t16_t31.x32 R4, tmem[UR4+0x20] ;  /* 0x00002004000479ee */ /* 0x000ea20008aa0000 */
[----:B------:R-:W-:Y:S01]  /*6db0*/  SHF.L.U32 R125, R102, 0x4, RZ ;  /* 0x00000004667d7819 */ /* 0x000fe200000006ff */
[----:B------:R-:W-:Y:S01]  /*6dc0*/  HADD2.F32 R56, -RZ, R55.H1_H1 ;  /* 0x30000037ff387230 */ /* 0x000fe20000004100 */
[----:B------:R-:W-:Y:S01]  /*6dd0*/  ISETP.NE.AND P6, PT, R114, RZ, PT ;  /* 0x000000ff7200720c */ /* 0x000fe20003fc5270 */
[----:B------:R-:W-:Y:S01]  /*6de0*/  HADD2.F32 R60, -RZ, R59.H1_H1 ;  /* 0x3000003bff3c7230 */ /* 0x000fe20000004100 */
[----:B------:R-:W-:Y:S01]  /*6df0*/  IADD3 R114, PT, PT, R100, UR49, RZ ;  /* 0x0000003164727c10 */ /* 0x000fe2000fffe0ff */
[----:B------:R-:W-:Y:S01]  /*6e00*/  HADD2.F32 R64, -RZ, R63.H1_H1 ;  /* 0x3000003fff407230 */ /* 0x000fe20000004100 */
[----:B------:R-:W-:Y:S01]  /*6e10*/  F2FP.F16.E4M3.UNPACK_B R65, R83.H1 ;  /* 0x00000053ff41723e */ /* 0x000fe200030006ff */
[--C-:B------:R-:W-:Y:S01]  /*6e20*/  HADD2.F32 R55, -RZ, R57.reuse.H0_H0 ;  /* 0x20000039ff377230 */ /* 0x100fe20000004100 */
[----:B------:R-:W-:Y:S01]  /*6e30*/  IADD3 R114, PT, PT, R114, R125, RZ ;  /* 0x0000007d72727210 */ /* 0x000fe20007ffe0ff */
[----:B------:R-:W-:Y:S01]  /*6e40*/  HADD2.F32 R58, -RZ, R57.H1_H1 ;  /* 0x30000039ff3a7230 */ /* 0x000fe20000004100 */
[-C--:B------:R-:W-:Y:S01]  /*6e50*/  F2FP.F16.E4M3.UNPACK_B R67, R84.reuse ;  /* 0x00000054ff43723e */ /* 0x080fe200020006ff */
[----:B------:R-:W-:Y:S01]  /*6e60*/  HADD2.F32 R57, -RZ, R59.H0_H0 ;  /* 0x2000003bff397230 */ /* 0x000fe20000004100 */
[----:B------:R-:W-:Y:S01]  /*6e70*/  F2FP.F16.E4M3.UNPACK_B R69, R84.H1 ;  /* 0x00000054ff45723e */ /* 0x000fe200030006ff */
[----:B------:R-:W-:Y:S01]  /*6e80*/  HADD2.F32 R59, -RZ, R61.H0_H0 ;  /* 0x2000003dff3b7230 */ /* 0x000fe20000004100 */
[-C--:B------:R-:W-:Y:S01]  /*6e90*/  F2FP.F16.E4M3.UNPACK_B R71, R85.reuse ;  /* 0x00000055ff47723e */ /* 0x080fe200020006ff */
[----:B------:R-:W-:Y:S01]  /*6ea0*/  HADD2.F32 R68, -RZ, R67.H1_H1 ;  /* 0x30000043ff447230 */ /* 0x000fe20000004100 */
[----:B------:R-:W-:Y:S01]  /*6eb0*/  F2FP.F16.E4M3.UNPACK_B R73, R85.H1 ;  /* 0x00000055ff49723e */ /* 0x000fe200030006ff */
[----:B------:R-:W-:Y:S01]  /*6ec0*/  HADD2.F32 R62, -RZ, R61.H1_H1 ;  /* 0x3000003dff3e7230 */ /* 0x000fe20000004100 */
[-C--:B------:R-:W-:Y:S01]  /*6ed0*/  F2FP.F16.E4M3.UNPACK_B R75, R86.reuse ;  /* 0x00000056ff4b723e */ /* 0x080fe200020006ff */
[----:B------:R-:W-:Y:S01]  /*6ee0*/  HADD2.F32 R61, -RZ, R63.H0_H0 ;  /* 0x2000003fff3d7230 */ /* 0x000fe20000004100 */
[----:B------:R-:W-:Y:S01]  /*6ef0*/  F2FP.F16.E4M3.UNPACK_B R77, R86.H1 ;  /* 0x00000056ff4d723e */ /* 0x000fe200030006ff */
[----:B------:R-:W-:Y:S01]  /*6f00*/  HADD2.F32 R72, -RZ, R71.H1_H1 ;  /* 0x30000047ff487230 */ /* 0x000fe20000004100 */
[----:B------:R-:W-:Y:S01]  /*6f10*/  F2FP.F16.E4M3.UNPACK_B R79, R87.H1 ;  /* 0x00000057ff4f723e */ /* 0x000fe200030006ff */
[C---:B--2---:R-:W-:Y:S01]  /*6f20*/  FMUL R0, R47.reuse, R4 ;  /* 0x000000042f007220 */ /* 0x044fe20000400000 */
[C---:B-1----:R-:W-:Y:S01]  /*6f30*/  FMUL R2, R47.reuse, R5 ;  /* 0x000000052f027220 */ /* 0x042fe20000400000 */
[C---:B------:R-:W-:Y:S01]  /*6f40*/  FMUL R4, R47.reuse, R8 ;  /* 0x000000082f047220 */ /* 0x040fe20000400000 */
[----:B------:R-:W-:Y:S01]  /*6f50*/  FMUL R5, R47, R9 ;  /* 0x000000092f057220 */ /* 0x000fe20000400000 */
[C---:B------:R-:W-:Y:S01]  /*6f60*/  FFMA R0, R49.reuse, R50, R0 ;  /* 0x0000003231007223 */ /* 0x040fe20000000000 */
[----:B------:R-:W-:Y:S01]  /*6f70*/  FFMA R2, R49, R51, R2 ;  /* 0x0000003331027223 */ /* 0x000fe20000000002 */
[C---:B------:R-:W-:Y:S01]  /*6f80*/  FMUL R8, R47.reuse, R12 ;  /* 0x0000000c2f087220 */ /* 0x040fe20000400000 */
[C---:B------:R-:W-:Y:S01]  /*6f90*/  FMUL R9, R47.reuse, R13 ;  /* 0x0000000d2f097220 */ /* 0x040fe20000400000 */
[C---:B------:R-:W-:Y:S01]  /*6fa0*/  FMUL R12, R47.reuse, R16 ;  /* 0x000000102f0c7220 */ /* 0x040fe20000400000 */
[C---:B------:R-:W-:Y:S01]  /*6fb0*/  FMUL R13, R47.reuse, R17 ;  /* 0x000000112f0d7220 */ /* 0x040fe20000400000 */
[C---:B------:R-:W-:Y:S01]  /*6fc0*/  FMUL R16, R47.reuse, R20 ;  /* 0x000000142f107220 */ /* 0x040fe20000400000 */
[C---:B------:R-:W-:Y:S01]  /*6fd0*/  FMUL R17, R47.reuse, R21 ;  /* 0x000000152f117220 */ /* 0x040fe20000400000 */
[C---:B------:R-:W-:Y:S01]  /*6fe0*/  FMUL R20, R47.reuse, R24 ;  /* 0x000000182f147220 */ /* 0x040fe20000400000 */
[C---:B------:R-:W-:Y:S01]  /*6ff0*/  FMUL R21, R47.reuse, R25 ;  /* 0x000000192f157220 */ /* 0x040fe20000400000 */
[----:B------:R-:W-:Y:S02]  /*7000*/  HADD2.F32 R76, -RZ, R75.H1_H1 ;  /* 0x3000004bff4c7230 */ /* 0x000fe40000004100 */
[C---:B------:R-:W-:Y:S01]  /*7010*/  FMUL R24, R47.reuse, R28 ;  /* 0x0000001c2f187220 */ /* 0x040fe20000400000 */
[C---:B------:R-:W-:Y:S01]  /*7020*/  FMUL R25, R47.reuse, R29 ;  /* 0x0000001d2f197220 */ /* 0x040fe20000400000 */
[C---:B------:R-:W-:Y:S01]  /*7030*/  FMUL R28, R47.reuse, R32 ;  /* 0x000000202f1c7220 */ /* 0x040fe20000400000 */
[C---:B------:R-:W-:Y:S01]  /*7040*/  FMUL R29, R47.reuse, R33 ;  /* 0x000000212f1d7220 */ /* 0x040fe20000400000 */
[C---:B------:R-:W-:Y:S01]  /*7050*/  FMUL R3, R47.reuse, R6 ;  /* 0x000000062f037220 */ /* 0x040fe20000400000 */
[C---:B------:R-:W-:Y:S01]  /*7060*/  FMUL R7, R47.reuse, R7 ;  /* 0x000000072f077220 */ /* 0x040fe20000400000 */
[C---:B------:R-:W-:Y:S01]  /*7070*/  FMUL R6, R47.reuse, R10 ;  /* 0x0000000a2f067220 */ /* 0x040fe20000400000 */
[----:B------:R-:W-:Y:S01]  /*7080*/  FMUL R11, R47, R11 ;  /* 0x0000000b2f0b7220 */ /* 0x000fe20000400000 */
[C---:B------:R-:W-:Y:S01]  /*7090*/  FFMA R3, R49.reuse, R52, R3 ;  /* 0x0000003431037223 */ /* 0x040fe20000000003 */
[C---:B------:R-:W-:Y:S01]  /*70a0*/  FFMA R7, R49.reuse, R54, R7 ;  /* 0x0000003631077223 */ /* 0x040fe20000000007 */
[C---:B------:R-:W-:Y:S01]  /*70b0*/  FFMA R4, R49.reuse, R53, R4 ;  /* 0x0000003531047223 */ /* 0x040fe20000000004 */
[----:B------:R-:W-:Y:S01]  /*70c0*/  F2FP.F16.E4M3.UNPACK_B R50, R87 ;  /* 0x00000057ff32723e */ /* 0x000fe200020006ff */
[C---:B------:R-:W-:Y:S01]  /*70d0*/  FFMA R5, R49.reuse, R56, R5 ;  /* 0x0000003831057223 */ /* 0x040fe20000000005 */
[----:B------:R-:W-:Y:S01]  /*70e0*/  FFMA R6, R49, R55, R6 ;  /* 0x0000003731067223 */ /* 0x000fe20000000006 */
[----:B------:R-:W-:Y:S01]  /*70f0*/  F2FP.SATFINITE.E4M3.F32.PACK_AB_MERGE_C R117, R7, R3, RZ ;  /* 0x000000030775723e */ /* 0x000fe200048070ff */
[C---:B------:R-:W-:Y:S01]  /*7100*/  FFMA R11, R49.reuse, R58, R11 ;  /* 0x0000003a310b7223 */ /* 0x040fe2000000000b */
[C---:B------:R-:W-:Y:S01]  /*7110*/  FFMA R8, R49.reuse, R57, R8 ;  /* 0x0000003931087223 */ /* 0x040fe20000000008 */
[----:B------:R-:W-:Y:S01]  /*7120*/  ISETP.NE.AND P0, PT, R110, RZ, PT ;  /* 0x000000ff6e00720c */ /* 0x000fe20003f05270 */
[----:B------:R-:W-:Y:S01]  /*7130*/  FFMA R9, R49, R60, R9 ;  /* 0x0000003c31097223 */ /* 0x000fe20000000009 */
[----:B------:R-:W-:Y:S01]  /*7140*/  F2FP.SATFINITE.E4M3.F32.PACK_AB_MERGE_C R116, R2, R0, R117 ;  /* 0x000000000274723e */ /* 0x000fe20004807075 */
[--C-:B------:R-:W-:Y:S01]  /*7150*/  HADD2.F32 R51, -RZ, R50.reuse.H0_H0 ;  /* 0x20000032ff337230 */ /* 0x100fe20000004100 */
[----:B------:R-:W-:Y:S01]  /*7160*/  F2FP.SATFINITE.E4M3.F32.PACK_AB_MERGE_C R117, R11, R6, RZ ;  /* 0x000000060b75723e */ /* 0x000fe200048070ff */
[----:B------:R-:W-:Y:S02]  /*7170*/  HADD2.F32 R50, -RZ, R50.H1_H1 ;  /* 0x30000032ff327230 */ /* 0x000fe40000004100 */
[C---:B------:R-:W-:Y:S01]  /*7180*/  FMUL R10, R47.reuse, R14 ;  /* 0x0000000e2f0a7220 */ /* 0x040fe20000400000 */
[----:B------:R-:W-:Y:S01]  /*7190*/  FMUL R15, R47, R15 ;  /* 0x0000000f2f0f7220 */ /* 0x000fe20000400000 */
[--C-:B------:R-:W-:Y:S01]  /*71a0*/  HADD2.F32 R63, -RZ, R65.reuse.H0_H0 ;  /* 0x20000041ff3f7230 */ /* 0x100fe20000004100 */
[----:B------:R-:W-:Y:S01]  /*71b0*/  F2FP.SATFINITE.E4M3.F32.PACK_AB_MERGE_C R117, R5, R4, R117 ;  /* 0x000000040575723e */ /* 0x000fe20004807075 */
[C---:B------:R-:W-:Y:S01]  /*71c0*/  FFMA R10, R49.reuse, R59, R10 ;  /* 0x0000003b310a7223 */ /* 0x040fe2000000000a */
[C---:B------:R-:W-:Y:S01]  /*71d0*/  FFMA R15, R49.reuse, R62, R15 ;  /* 0x0000003e310f7223 */ /* 0x040fe2000000000f */
[C---:B------:R-:W-:Y:S01]  /*71e0*/  FFMA R12, R49.reuse, R61, R12 ;  /* 0x0000003d310c7223 */ /* 0x040fe2000000000c */
[----:B------:R-:W-:Y:S01]  /*71f0*/  FFMA R13, R49, R64, R13 ;  /* 0x00000040310d7223 */ /* 0x000fe2000000000d */
[----:B------:R-:W-:Y:S02]  /*7200*/  HADD2.F32 R66, -RZ, R65.H1_H1 ;  /* 0x30000041ff427230 */ /* 0x000fe40000004100 */
[C---:B------:R-:W-:Y:S01]  /*7210*/  FMUL R14, R47.reuse, R18 ;  /* 0x000000122f0e7220 */ /* 0x040fe20000400000 */
[----:B------:R-:W-:Y:S02]  /*7220*/  HADD2.F32 R65, -RZ, R67.H0_H0 ;  /* 0x20000043ff417230 */ /* 0x000fe40000004100 */
[----:B------:R-:W-:Y:S01]  /*7230*/  FMUL R19, R47, R19 ;  /* 0x000000132f137220 */ /* 0x000fe20000400000 */
[--C-:B------:R-:W-:Y:S02]  /*7240*/  HADD2.F32 R67, -RZ, R69.reuse.H0_H0 ;  /* 0x20000045ff437230 */ /* 0x100fe40000004100 */
[----:B------:R-:W-:Y:S01]  /*7250*/  FFMA R14, R49, R63, R14 ;  /* 0x0000003f310e7223 */ /* 0x000fe2000000000e */
[----:B------:R-:W-:Y:S02]  /*7260*/  HADD2.F32 R70, -RZ, R69.H1_H1 ;  /* 0x30000045ff467230 */ /* 0x000fe40000004100 */
[----:B------:R-:W-:Y:S01]  /*7270*/  FMUL R18, R47, R22 ;  /* 0x000000162f127220 */ /* 0x000fe20000400000 */
[----:B------:R-:W-:Y:S02]  /*7280*/  HADD2.F32 R69, -RZ, R71.H0_H0 ;  /* 0x20000047ff457230 */ /* 0x000fe40000004100 */
[----:B------:R-:W-:Y:S01]  /*7290*/  FFMA R19, R49, R66, R19 ;  /* 0x0000004231137223 */ /* 0x000fe20000000013 */
[----:B------:R-:W-:Y:S01]  /*72a0*/  FMUL R23, R47, R23 ;  /* 0x000000172f177220 */ /* 0x000fe20000400000 */
[C---:B------:R-:W-:Y:S01]  /*72b0*/  FFMA R16, R49.reuse, R65, R16 ;  /* 0x0000004131107223 */ /* 0x040fe20000000010 */
[C---:B------:R-:W-:Y:S01]  /*72c0*/  FFMA R17, R49.reuse, R68, R17 ;  /* 0x0000004431117223 */ /* 0x040fe20000000011 */
        /* <DEDUP_REMOVED lines=23> */
[----:B------:R-:W-:Y:S01]  /*7440*/  F2FP.SATFINITE.E4M3.F32.PACK_AB_MERGE_C R118, R15, R10, RZ ;  /* 0x0000000a0f76723e */ /* 0x000fe200048070ff */
[----:B------:R-:W-:Y:S01]  /*7450*/  FFMA R28, R49, R51, R28 ;  /* 0x00000033311c7223 */ /* 0x000fe2000000001c */
[----:B------:R-:W-:Y:S01]  /*7460*/  F2FP.SATFINITE.E4M3.F32.PACK_AB_MERGE_C R119, R19, R14, RZ ;  /* 0x0000000e1377723e */ /* 0x000fe200048070ff */
[C---:B------:R-:W-:Y:S01]  /*7470*/  FFMA R29, R49.reuse, R50, R29 ;  /* 0x00000032311d7223 */ /* 0x040fe2000000001d */
[C---:B------:R-:W-:Y:S01]  /*7480*/  FFMA R30, R49.reuse, R77, R30 ;  /* 0x0000004d311e7223 */ /* 0x040fe2000000001e */
[----:B------:R-:W-:Y:S01]  /*7490*/  FFMA R35, R49, R52, R35 ;  /* 0x0000003431237223 */ /* 0x000fe20000000023 */
[----:B------:R-:W-:Y:S02]  /*74a0*/  F2FP.SATFINITE.E4M3.F32.PACK_AB_MERGE_C R118, R9, R8, R118 ;  /* 0x000000080976723e */ /* 0x000fe40004807076 */
[----:B------:R-:W-:Y:S02]  /*74b0*/  F2FP.SATFINITE.E4M3.F32.PACK_AB_MERGE_C R119, R13, R12, R119 ;  /* 0x0000000c0d77723e */ /* 0x000fe40004807077 */
[----:B------:R-:W-:Y:S02]  /*74c0*/  F2FP.SATFINITE.E4M3.F32.PACK_AB_MERGE_C R120, R23, R18, RZ ;  /* 0x000000121778723e */ /* 0x000fe400048070ff */
[----:B------:R-:W-:Y:S01]  /*74d0*/  F2FP.SATFINITE.E4M3.F32.PACK_AB_MERGE_C R121, R27, R22, RZ ;  /* 0x000000161b79723e */ /* 0x000fe200048070ff */
[----:B------:R1:W-:Y:S01]  /*74e0*/  STS.128 [R100+UR49+0x2400], R116 ;  /* 0x0024007464007988 */ /* 0x0003e20008000c31 */
[----:B------:R-:W-:Y:S02]  /*74f0*/  F2FP.SATFINITE.E4M3.F32.PACK_AB_MERGE_C R122, R31, R26, RZ ;  /* 0x0000001a1f7a723e */ /* 0x000fe400048070ff */
[----:B------:R-:W-:Y:S02]  /*7500*/  F2FP.SATFINITE.E4M3.F32.PACK_AB_MERGE_C R123, R35, R30, RZ ;  /* 0x0000001e237b723e */ /* 0x000fe400048070ff */
[----:B------:R-:W-:Y:S02]  /*7510*/  F2FP.SATFINITE.E4M3.F32.PACK_AB_MERGE_C R120, R17, R16, R120 ;  /* 0x000000101178723e */ /* 0x000fe40004807078 */
[----:B------:R-:W-:Y:S02]  /*7520*/  F2FP.SATFINITE.E4M3.F32.PACK_AB_MERGE_C R121, R21, R20, R121 ;  /* 0x000000141579723e */ /* 0x000fe40004807079 */
[----:B------:R-:W-:Y:S02]  /*7530*/  F2FP.SATFINITE.E4M3.F32.PACK_AB_MERGE_C R122, R25, R24, R122 ;  /* 0x00000018197a723e */ /* 0x000fe4000480707a */
[----:B------:R-:W-:Y:S02]  /*7540*/  F2FP.SATFINITE.E4M3.F32.PACK_AB_MERGE_C R123, R29, R28, R123 ;  /* 0x0000001c1d7b723e */ /* 0x000fe4000480707b */
[----:B------:R-:W-:Y:S02]  /*7550*/  LEA R32, R105, UR49, 0x3 ;  /* 0x0000003169207c11 */ /* 0x000fe4000f8e18ff */
[----:B------:R-:W-:Y:S01]  /*7560*/  @P6 SHF.L.U32 R33, R104, 0x1f, RZ ;  /* 0x0000001f68216819 */ /* 0x000fe200000006ff */
[----:B------:R1:W-:Y:S01]  /*7570*/  STS.128 [R114+0x2410], R120 ;  /* 0x0024107872007388 */ /* 0x0003e20000000c00 */
[----:B------:R-:W-:Y:S01]  /*7580*/  @!PT LDS RZ, [RZ] ;  /* 0x00000000fffff984 */ /* 0x000fe20000000800 */
[----:B------:R-:W-:Y:S01]  /*7590*/  @!PT LDS RZ, [RZ] ;  /* 0x00000000fffff984 */ /* 0x000fe20000000800 */
[----:B------:R-:W-:Y:S01]  /*75a0*/  @!PT LDS RZ, [RZ] ;  /* 0x00000000fffff984 */ /* 0x000fe20000000800 */
[----:B------:R-:W-:Y:S01]  /*75b0*/  @!PT LDS RZ, [RZ] ;  /* 0x00000000fffff984 */ /* 0x000fe20000000800 */
[----:B------:R2:W-:Y:S07]  /*75c0*/  MEMBAR.ALL.CTA ;  /* 0x0000000000007992 */ /* 0x0005ee0000008000 */
[----:B--2---:R-:W2:Y:S02]  /*75d0*/  FENCE.VIEW.ASYNC.S ;  /* 0x00000000000073c6 */ /* 0x004ea40000000000 */
[----:B--2---:R-:W-:Y:S06]  /*75e0*/  BAR.SYNC.DEFER_BLOCKING 0x1, 0x80 ;  /* 0x0042000000007b1d */ /* 0x004fec0000010000 */
[----:B------:R-:W-:Y:S05]  /*75f0*/  @P0 BRA `(.L_x_126) ;  /* 0x0000000000280947 */ /* 0x000fea0003800000 */
[----:B------:R-:W-:Y:S02]  /*7600*/  UIADD3 UR4, UPT, UPT, UR49, 0x2400, URZ ;  /* 0x0000240031047890 */ /* 0x000fe4000fffe0ff */
[----:B------:R-:W-:Y:S01]  /*7610*/  UIADD3 UR6, UP0, UPT, UR52, 0x680, URZ ;  /* 0x0000068034067890 */ /* 0x000fe2000ff1e0ff */
[----:B------:R-:W-:Y:S03]  /*7620*/  UMOV UR43, UR36 ;  /* 0x00000024002b7c82 */ /* 0x000fe60008000000 */
[----:B------:R-:W-:Y:S01]  /*7630*/  MOV R109, UR4 ;  /* 0x00000004006d7c02 */ /* 0x000fe20008000f00 */
[----:B------:R-:W-:Y:S03]  /*7640*/  UIADD3.X UR7, UPT, UPT, URZ, UR53, URZ, UP0, !UPT ;  /* 0x00000035ff077290 */ /* 0x000fe600087fe4ff */
[----:B------:R-:W-:Y:S11]  /*7650*/  R2UR UR40, R109 ;  /* 0x000000006d2872ca */ /* 0x000ff600000e0000 */
[----:B------:R-:W-:Y:S02]  /*7660*/  @!UPT UIADD3 URZ, UPT, UPT, URZ, URZ, URZ ;  /* 0x000000fffffff290 */ /* 0x000fe4000fffe0ff */
[----:B------:R2:W-:Y:S01]  /*7670*/  UTMASTG.3D [UR40], [UR6] ;  /* 0x00000028060073b5 */ /* 0x0005e20008010000 */
[----:B------:R0:W-:Y:S01]  /*7680*/  UTMACMDFLUSH ;  /* 0x00000000000079b7 */ /* 0x0001e20000000000 */
[----:B--2---:R-:W-:Y:S04]  /*7690*/  DEPBAR.LE SB0, 0x1 ;  /* 0x000080400000791a */ /* 0x004fe80000000000 */
.L_x_126:
[----:B------:R-:W-:Y:S05]  /*76a0*/  BSYNC.RECONVERGENT B0 ;  /* 0x0000000000007941 */ /* 0x000fea0003800200 */
.L_x_125:
[----:B------:R-:W-:Y:S06]  /*76b0*/  BAR.SYNC.DEFER_BLOCKING 0x1, 0x80 ;  /* 0x0042000000007b1d */ /* 0x000fec0000010000 */
[----:B------:R-:W2:Y:S01]  /*76c0*/  @P6 SYNCS.PHASECHK.TRANS64.TRYWAIT P0, [R32+URZ+0x220], R33 ;  /* 0x00022021200065a7 */ /* 0x000ea200080011ff */
[----:B------:R-:W-:Y:S01]  /*76d0*/  BSSY B1, `(.L_x_127) ;  /* 0x0000020000017945 */ /* 0x000fe20003800000 */
[----:B--2---:R-:W-:Y:S03]  /*76e0*/  @P6 SEL R115, RZ, 0x1, !P0 ;  /* 0x00000001ff736807 */ /* 0x004fe60004000000 */
[----:B------:R-:W-:Y:S05]  /*76f0*/  @!P6 BRA `(.L_x_128) ;  /* 0x000000000074e947 */ /* 0x000fea0003800000 */
[----:B------:R-:W-:Y:S01]  /*7700*/  ISETP.NE.AND P1, PT, R124, RZ, PT ;  /* 0x000000ff7c00720c */ /* 0x000fe20003f25270 */
[----:B------:R-:W-:Y:S01]  /*7710*/  BSSY B0, `(.L_x_129) ;  /* 0x0000009000007945 */ /* 0x000fe20003800000 */
[----:B------:R-:W-:Y:S11]  /*7720*/  ISETP.NE.AND P0, PT, R115, RZ, PT ;  /* 0x000000ff7300720c */ /* 0x000ff60003f05270 */
[----:B------:R-:W-:Y:S05]  /*7730*/  @P1 IMAD R0, R105, 0x1000, R100 ;  /* 0x0000100069001824 */ /* 0x000fea00078e0264 */
[----:B------:R-:W-:Y:S05]  /*7740*/  @P1 IADD3 R2, PT, PT, R0, UR49, RZ ;  /* 0x0000003100021c10 */ /* 0x000fea000fffe0ff */
[----:B------:R-:W-:Y:S01]  /*7750*/  @P1 IMAD.IADD R2, R2, 0x1, R125 ;  /* 0x0000000102021824 */ /* 0x000fe200078e027d */
[----:B------:R-:W-:Y:S06]  /*7760*/  @P0 BRA `(.L_x_130) ;  /* 0x00000000000c0947 */ /* 0x000fec0003800000 */
[----:B------:R-:W-:Y:S04]  /*7770*/  SHF.L.U32 R3, R104, 0x1f, RZ ;  /* 0x0000001f68037819 */ /* 0x000fe800000006ff */
[----:B------:R-:W2:Y:S02]  /*7780*/  SYNCS.PHASECHK.TRANS64.TRYWAIT P0, [R32+URZ+0x220], R3 ;  /* 0x00022003200075a7 */ /* 0x000ea400080011ff */
[----:B--2---:R-:W-:Y:S05]  /*7790*/  @!P0 BRA `(.L_x_131) ;  /* 0x00000020007c8947 */ /* 0x004fea0003800000 */
.L_x_130:
[----:B------:R-:W-:Y:S05]  /*77a0*/  BSYNC B0 ;  /* 0x0000000000007941 */ /* 0x000fea0003800000 */
.L_x_129:
[----:B------:R-:W-:Y:S01]  /*77b0*/  ISETP.NE.AND P0, PT, R124, RZ, PT ;  /* 0x000000ff7c00720c */ /* 0x000fe20003f05270 */
[----:B--2---:R-:W-:Y:S02]  /*77c0*/  VIADD R32, R32, 0x230 ;  /* 0x0000023020207836 */ /* 0x004fe40000000000 */
[----:B------:R-:W-:Y:S02]  /*77d0*/  IMAD.U32 R3, RZ, RZ, UR37 ;  /* 0x00000025ff037e24 */ /* 0x000fe4000f8e00ff */
[----:B------:R-:W-:Y:S03]  /*77e0*/  VIADD R105, R105, 0x1 ;  /* 0x0000000169697836 */ /* 0x000fe60000000000 */
[----:B------:R-:W-:Y:S05]  /*77f0*/  PRMT R3, R3, 0x654, R32 ;  /* 0x0000065403037816 */ /* 0x000fea0000000020 */
[----:B------:R2:W3:Y:S04]  /*7800*/  @P0 LDS.128 R80, [R0+UR49+0x400] ;  /* 0x0004003100500984 */ /* 0x0004e80008000c00 */
[----:B------:R2:W4:Y:S01]  /*7810*/  @P0 LDS.128 R84, [R2+0x410] ;  /* 0x0004100002540984 */ /* 0x0005220000000c00 */
[C---:B------:R-:W-:Y:S01]  /*7820*/  ISETP.NE.AND P0, PT, R105.reuse, 0x2, PT ;  /* 0x000000026900780c */ /* 0x040fe20003f05270 */
[----:B------:R-:W-:Y:S01]  /*7830*/  @!PT LDS RZ, [RZ] ;  /* 0x00000000fffff984 */ /* 0x000fe20000000800 */
[----:B------:R-:W-:Y:S01]  /*7840*/  @!PT LDS RZ, [RZ] ;  /* 0x00000000fffff984 */ /* 0x000fe20000000800 */
[----:B------:R-:W-:Y:S01]  /*7850*/  @!PT LDS RZ, [RZ] ;  /* 0x00000000fffff984 */ /* 0x000fe20000000800 */
[----:B------:R-:W-:Y:S01]  /*7860*/  @!PT LDS RZ, [RZ] ;  /* 0x00000000fffff984 */ /* 0x000fe20000000800 */
[----:B------:R5:W-:Y:S06]  /*7870*/  MEMBAR.ALL.CTA ;  /* 0x0000000000007992 */ /* 0x000bec0000008000 */
[----:B-----5:R-:W5:Y:S01]  /*7880*/  FENCE.VIEW.ASYNC.S ;  /* 0x00000000000073c6 */ /* 0x020f620000000000 */
[----:B------:R-:W-:Y:S01]  /*7890*/  SEL R105, R105, RZ, P0 ;  /* 0x000000ff69697207 */ /* 0x000fe20000000000 */
[----:B-----5:R5:W-:Y:S02]  /*78a0*/  SYNCS.ARRIVE.TRANS64.RED.A1T0 RZ, [R3+URZ], RZ ;  /* 0x000000ff03ff79a7 */ /* 0x020be400081004ff */
[----:B-----5:R-:W-:Y:S04]  /*78b0*/  SEL R3, RZ, 0x1, P0 ;  /* 0x00000001ff037807 */ /* 0x020fe80000000000 */
[----:B--23--:R-:W-:Y:S02]  /*78c0*/  LOP3.LUT R104, R104, R3, RZ, 0x3c, !PT ;  /* 0x0000000368687212 */ /* 0x00cfe400078e3cff */
.L_x_128:
[----:B------:R-:W-:Y:S05]  /*78d0*/  BSYNC B1 ;  /* 0x0000000000017941 */ /* 0x000fea0003800000 */
.L_x_127:
[----:B------:R-:W-:Y:S05]  /*78e0*/  VIADD R0, R48, 0x40 ;  /* 0x0000004030007836 */ /* 0x000fea0000000000 */
[----:B------:R-:W-:Y:S04]  /*78f0*/  SHF.R.U32.HI R0, RZ, 0x15, R0 ;  /* 0x00000015ff007819 */ /* 0x000fe80000011600 */
[----:B------:R-:W-:Y:S11]  /*7900*/  LOP3.LUT P0, RZ, R0, 0x3, R101, 0x48, !PT ;  /* 0x0000000300ff7812 */ /* 0x000ff60007804865 */
[----:B------:R-:W-:Y:S02]  /*7910*/  @!UPT UIADD3 URZ, UPT, UPT, URZ, URZ, URZ ;  /* 0x000000fffffff290 */ /* 0x000fe4000fffe0ff */
[----:B------:R-:W-:Y:S05]  /*7920*/  @!P0 BRA `(.L_x_132) ;  /* 0x0000000000408947 */ /* 0x000fea0003800000 */
[----:B------:R-:W2:Y:S01]  /*7930*/  LDCU.64 UR8, c[0x4][0x70] ;  /* 0x01000e00ff0877ac */ /* 0x000ea20008000a00 */
[----:B------:R-:W-:Y:S01]  /*7940*/  MOV R3, 0x0 ;  /* 0x0000000000037802 */ /* 0x000fe20000000f00 */
[----:B------:R-:W-:Y:S02]  /*7950*/  HFMA2 R12, -RZ, RZ, 0, 5.9604644775390625e-08 ;  /* 0x00000001ff0c7431 */ /* 0x000fe400000001ff */
[----:B------:R-:W-:Y:S02]  /*7960*/  IMAD.MOV.U32 R8, RZ, RZ, 0x192 ;  /* 0x00000192ff087424 */ /* 0x000fe400078e00ff */
[----:B------:R-:W-:Y:S01]  /*7970*/  IMAD.MOV.U32 R13, RZ, RZ, RZ ;  /* 0x000000ffff0d7224 */ /* 0x000fe200078e00ff */
[----:B------:R-:W3:Y:S01]  /*7980*/  LDCU.64 UR6, c[0x4][0x78] ;  /* 0x01000f00ff0677ac */ /* 0x000ee20008000a00 */
[----:B------:R-:W1:Y:S01]  /*7990*/  LDC.64 R2, c[0x4][R3] ;  /* 0x0100000003027b82 */ /* 0x000e620000000a00 */
[----:B------:R-:W5:Y:S01]  /*79a0*/  LDCU.64 UR4, c[0x4][0x10] ;  /* 0x01000200ff0477ac */ /* 0x000f620008000a00 */
[----:B--2---:R-:W-:Y:S01]  /*79b0*/  MOV R5, UR9 ;  /* 0x0000000900057c02 */ /* 0x004fe20008000f00 */
[----:B------:R-:W-:Y:S01]  /*79c0*/  IMAD.U32 R4, RZ, RZ, UR8 ;  /* 0x00000008ff047e24 */ /* 0x000fe2000f8e00ff */
[----:B---3--:R-:W-:Y:S01]  /*79d0*/  MOV R7, UR7 ;  /* 0x0000000700077c02 */ /* 0x008fe20008000f00 */
[----:B------:R-:W-:Y:S01]  /*79e0*/  IMAD.U32 R6, RZ, RZ, UR6 ;  /* 0x00000006ff067e24 */ /* 0x000fe2000f8e00ff */
[----:B-----5:R-:W-:Y:S01]  /*79f0*/  MOV R11, UR5 ;  /* 0x00000005000b7c02 */ /* 0x020fe20008000f00 */
[----:B------:R-:W-:Y:S02]  /*7a00*/  IMAD.U32 R10, RZ, RZ, UR4 ;  /* 0x00000004ff0a7e24 */ /* 0x000fe4000f8e00ff */
[----:B------:R-:W-:Y:S07]  /*7a10*/  LEPC R20, `(.L_x_132) ;  /* 0x000000001014794e */ /* 0x000fee0000000000 */
[----:B-1--4-:R-:W-:Y:S05]  /*7a20*/  CALL.ABS.NOINC R2 ;  /* 0x0000000002007343 */ /* 0x012fea0003c00000 */
.L_x_132:
[----:B------:R-:W-:Y:S01]  /*7a30*/  ISETP.NE.AND P0, PT, R110, RZ, PT ;  /* 0x000000ff6e00720c */ /* 0x000fe20003f05270 */
[----:B------:R-:W-:Y:S05]  /*7a40*/  WARPSYNC.ALL ;  /* 0x0000000000007948 */ /* 0x000fea0003800000 */
[----:B------:R-:W-:Y:S01]  /*7a50*/  R2UR UR4, R48 ;  /* 0x00000000300472ca */ /* 0x000fe200000e0000 */
[----:B------:R-:W-:Y:S01]  /*7a60*/  BSSY.RECONVERGENT B0, `(.L_x_133) ;  /* 0x000009c000007945 */ /* 0x000fe20003800200 */
[-C--:B------:R-:W-:Y:S02]  /*7a70*/  F2FP.F16.E4M3.UNPACK_B R51, R80.reuse ;  /* 0x00000050ff33723e */ /* 0x080fe400020006ff */
[----:B------:R-:W-:Y:S02]  /*7a80*/  F2FP.F16.E4M3.UNPACK_B R80, R80.H1 ;  /* 0x00000050ff50723e */ /* 0x000fe400030006ff */
[-C--:B------:R-:W-:Y:S01]  /*7a90*/  F2FP.F16.E4M3.UNPACK_B R55, R81.reuse ;  /* 0x00000051ff37723e */ /* 0x080fe200020006ff */
[--C-:B------:R-:W-:Y:S01]  /*7aa0*/  HADD2.F32 R50, -RZ, R51.reuse.H0_H0 ;  /* 0x20000033ff327230 */ /* 0x100fe20000004100 */
[----:B------:R-:W-:Y:S01]  /*7ab0*/  F2FP.F16.E4M3.UNPACK_B R81, R81.H1 ;  /* 0x00000051ff51723e */ /* 0x000fe200030006ff */
[----:B------:R-:W-:Y:S01]  /*7ac0*/  HADD2.F32 R52, -RZ, R51.H1_H1 ;  /* 0x30000033ff347230 */ /* 0x000fe20000004100 */
[-C--:B------:R-:W-:Y:S01]  /*7ad0*/  F2FP.F16.E4M3.UNPACK_B R59, R82.reuse ;  /* 0x00000052ff3b723e */ /* 0x080fe200020006ff */
[--C-:B------:R-:W-:Y:S01]  /*7ae0*/  HADD2.F32 R51, -RZ, R80.reuse.H0_H0 ;  /* 0x20000050ff337230 */ /* 0x100fe20000004100 */
[----:B------:R-:W-:Y:S01]  /*7af0*/  F2FP.F16.E4M3.UNPACK_B R82, R82.H1 ;  /* 0x00000052ff52723e */ /* 0x000fe200030006ff */
[----:B------:R-:W-:Y:S01]  /*7b00*/  LDTM.16dp32bit_t0_t15.x32 R4, tmem[UR4+0x40] ;  /* 0x00004004000479ee */ /* 0x000fe20008a80000 */
[----:B------:R-:W2:Y:S01]  /*7b10*/  LDTM.16dp32bit_t16_t31.x32 R4, tmem[UR4+0x60] ;  /* 0x00006004000479ee */ /* 0x000ea20008aa0000 */
[----:B------:R-:W-:Y:S01]  /*7b20*/  NOP ;  /* 0x0000000000007918 */ /* 0x000fe20000000000 */
[--C-:B------:R-:W-:Y:S01]  /*7b30*/  HADD2.F32 R53, -RZ, R55.reuse.H0_H0 ;  /* 0x20000037ff357230 */ /* 0x100fe20000004100 */
[----:B------:R-:W-:Y:S01]  /*7b40*/  R2UR UR5, R113 ;  /* 0x00000000710572ca */ /* 0x000fe200000e0000 */
[----:B------:R-:W-:Y:S01]  /*7b50*/  HADD2.F32 R56, -RZ, R55.H1_H1 ;  /* 0x30000037ff387230 */ /* 0x000fe20000004100 */
[----:B------:R-:W-:Y:S01]  /*7b60*/  F2FP.F16.E4M3.UNPACK_B R63, R83 ;  /* 0x00000053ff3f723e */ /* 0x000fe200020006ff */
[--C-:B------:R-:W-:Y:S01]  /*7b70*/  HADD2.F32 R57, -RZ, R59.reuse.H0_H0 ;  /* 0x2000003bff397230 */ /* 0x100fe20000004100 */
[----:B----4-:R-:W-:Y:S01]  /*7b80*/  F2FP.F16.E4M3.UNPACK_B R67, R84 ;  /* 0x00000054ff43723e */ /* 0x010fe200020006ff */
[----:B------:R-:W-:Y:S01]  /*7b90*/  HADD2.F32 R60, -RZ, R59.H1_H1 ;  /* 0x3000003bff3c7230 */ /* 0x000fe20000004100 */
[----:B------:R-:W-:Y:S01]  /*7ba0*/  F2FP.F16.E4M3.UNPACK_B R71, R85 ;  /* 0x00000055ff47723e */ /* 0x000fe200020006ff */
[--C-:B------:R-:W-:Y:S01]  /*7bb0*/  HADD2.F32 R61, -RZ, R63.reuse.H0_H0 ;  /* 0x2000003fff3d7230 */ /* 0x100fe20000004100 */
[----:B------:R-:W-:Y:S01]  /*7bc0*/  F2FP.F16.E4M3.UNPACK_B R75, R86 ;  /* 0x00000056ff4b723e */ /* 0x000fe200020006ff */
[----:B------:R-:W-:Y:S01]  /*7bd0*/  HADD2.F32 R64, -RZ, R63.H1_H1 ;  /* 0x3000003fff407230 */ /* 0x000fe20000004100 */
[----:B------:R-:W-:Y:S01]  /*7be0*/  F2FP.F16.E4M3.UNPACK_B R77, R87 ;  /* 0x00000057ff4d723e */ /* 0x000fe200020006ff */
[--C-:B------:R-:W-:Y:S01]  /*7bf0*/  HADD2.F32 R65, -RZ, R67.reuse.H0_H0 ;  /* 0x20000043ff417230 */ /* 0x100fe20000004100 */
[----:B------:R-:W-:Y:S01]  /*7c00*/  F2FP.F16.E4M3.UNPACK_B R83, R83.H1 ;  /* 0x00000053ff53723e */ /* 0x000fe200030006ff */
[----:B------:R-:W-:Y:S01]  /*7c10*/  UIADD3 UR5, UPT, UPT, UR5, 0x290, URZ ;  /* 0x0000029005057890 */ /* 0x000fe2000fffe0ff */
[----:B------:R-:W-:Y:S01]  /*7c20*/  HADD2.F32 R67, -RZ, R67.H1_H1 ;  /* 0x30000043ff437230 */ /* 0x000fe20000004100 */
[----:B------:R-:W-:Y:S01]  /*7c30*/  F2FP.F16.E4M3.UNPACK_B R84, R84.H1 ;  /* 0x00000054ff54723e */ /* 0x000fe200030006ff */
[--C-:B------:R-:W-:Y:S01]  /*7c40*/  HADD2.F32 R69, -RZ, R71.reuse.H0_H0 ;  /* 0x20000047ff457230 */ /* 0x100fe20000004100 */
[----:B------:R-:W-:Y:S01]  /*7c50*/  UPRMT UR5, UR37, 0x654, UR5 ;  /* 0x0000065425057896 */ /* 0x000fe20008000005 */
[----:B------:R-:W-:Y:S01]  /*7c60*/  HADD2.F32 R72, -RZ, R71.H1_H1 ;  /* 0x30000047ff487230 */ /* 0x000fe20000004100 */
[----:B------:R-:W-:Y:S01]  /*7c70*/  F2FP.F16.E4M3.UNPACK_B R85, R85.H1 ;  /* 0x00000055ff55723e */ /* 0x000fe200030006ff */
[--C-:B------:R-:W-:Y:S02]  /*7c80*/  HADD2.F32 R73, -RZ, R75.reuse.H0_H0 ;  /* 0x2000004bff497230 */ /* 0x100fe40000004100 */
[C---:B--2---:R-:W-:Y:S01]  /*7c90*/  FMUL R4, R47.reuse, R4 ;  /* 0x000000042f047220 */ /* 0x044fe20000400000 */
[C---:B------:R-:W-:Y:S01]  /*7ca0*/  FMUL R5, R47.reuse, R5 ;  /* 0x000000052f057220 */ /* 0x040fe20000400000 */
[C---:B------:R-:W-:Y:S01]  /*7cb0*/  FMUL R8, R47.reuse, R8 ;  /* 0x000000082f087220 */ /* 0x040fe20000400000 */
[----:B------:R-:W-:Y:S01]  /*7cc0*/  FMUL R9, R47, R9 ;  /* 0x000000092f097220 */ /* 0x000fe20000400000 */
[C---:B------:R-:W-:Y:S01]  /*7cd0*/  FFMA R4, R49.reuse, R50, R4 ;  /* 0x0000003231047223 */ /* 0x040fe20000000004 */
[----:B------:R-:W-:Y:S01]  /*7ce0*/  SYNCS.ARRIVE.TRANS64.RED.A1T0 RZ, [UR5], RZ ;  /* 0x000000ffffff79a7 */ /* 0x000fe20008100405 */
        /* <DEDUP_REMOVED lines=18> */
[--C-:B------:R-:W-:Y:S02]  /*7e10*/  HADD2.F32 R55, -RZ, R81.reuse.H0_H0 ;  /* 0x20000051ff377230 */ /* 0x100fe40000004100 */
[----:B------:R-:W-:Y:S01]  /*7e20*/  FMUL R10, R47, R10 ;  /* 0x0000000a2f0a7220 */ /* 0x000fe20000400000 */
[C---:B------:R-:W-:Y:S01]  /*7e30*/  FFMA R6, R49.reuse, R51, R6 ;  /* 0x0000003331067223 */ /* 0x040fe20000000006 */
[----:B------:R-:W-:Y:S02]  /*7e40*/  HADD2.F32 R58, -RZ, R81.H1_H1 ;  /* 0x30000051ff3a7230 */ /* 0x000fe40000004100 */
[C---:B------:R-:W-:Y:S01]  /*7e50*/  FFMA R7, R49.reuse, R54, R7 ;  /* 0x0000003631077223 */ /* 0x040fe20000000007 */
[C---:B------:R-:W-:Y:S01]  /*7e60*/  FFMA R8, R49.reuse, R53, R8 ;  /* 0x0000003531087223 */ /* 0x040fe20000000008 */
[C---:B------:R-:W-:Y:S01]  /*7e70*/  FFMA R9, R49.reuse, R56, R9 ;  /* 0x0000003831097223 */ /* 0x040fe20000000009 */
[----:B------:R-:W-:Y:S01]  /*7e80*/  FFMA R10, R49, R55, R10 ;  /* 0x00000037310a7223 */ /* 0x000fe2000000000a */
[----:B------:R-:W-:Y:S01]  /*7e90*/  HADD2.F32 R51, -RZ, R77.H0_H0 ;  /* 0x2000004dff337230 */ /* 0x000fe20000004100 */
[----:B-1----:R-:W-:Y:S01]  /*7ea0*/  F2FP.SATFINITE.E4M3.F32.PACK_AB_MERGE_C R116, R7, R6, RZ ;  /* 0x000000060774723e */ /* 0x002fe200048070ff */
[C---:B------:R-:W-:Y:S01]  /*7eb0*/  FMUL R11, R47.reuse, R11 ;  /* 0x0000000b2f0b7220 */ /* 0x040fe20000400000 */
[--C-:B------:R-:W-:Y:S02]  /*7ec0*/  HADD2.F32 R59, -RZ, R82.reuse.H0_H0 ;  /* 0x20000052ff3b7230 */ /* 0x100fe40000004100 */
[----:B------:R-:W-:Y:S01]  /*7ed0*/  FMUL R14, R47, R14 ;  /* 0x0000000e2f0e7220 */ /* 0x000fe20000400000 */
[----:B------:R-:W-:Y:S01]  /*7ee0*/  HADD2.F32 R62, -RZ, R82.H1_H1 ;  /* 0x30000052ff3e7230 */ /* 0x000fe20000004100 */
[----:B------:R-:W-:Y:S01]  /*7ef0*/  F2FP.SATFINITE.E4M3.F32.PACK_AB_MERGE_C R116, R5, R4, R116 ;  /* 0x000000040574723e */ /* 0x000fe20004807074 */
[C---:B------:R-:W-:Y:S01]  /*7f00*/  FFMA R11, R49.reuse, R58, R11 ;  /* 0x0000003a310b7223 */ /* 0x040fe2000000000b */
[C---:B------:R-:W-:Y:S01]  /*7f10*/  FFMA R12, R49.reuse, R57, R12 ;  /* 0x00000039310c7223 */ /* 0x040fe2000000000c */
[C---:B------:R-:W-:Y:S01]  /*7f20*/  FFMA R13, R49.reuse, R60, R13 ;  /* 0x0000003c310d7223 */ /* 0x040fe2000000000d */
[----:B------:R-:W-:Y:S01]  /*7f30*/  F2FP.F16.E4M3.UNPACK_B R86, R86.H1 ;  /* 0x00000056ff56723e */ /* 0x000fe200030006ff */
[----:B------:R-:W-:Y:S01]  /*7f40*/  FFMA R14, R49, R59, R14 ;  /* 0x0000003b310e7223 */ /* 0x000fe2000000000e */
[----:B------:R-:W-:Y:S01]  /*7f50*/  F2FP.SATFINITE.E4M3.F32.PACK_AB_MERGE_C R117, R11, R10, RZ ;  /* 0x0000000a0b75723e */ /* 0x000fe200048070ff */
[C---:B------:R-:W-:Y:S01]  /*7f60*/  FMUL R15, R47.reuse, R15 ;  /* 0x0000000f2f0f7220 */ /* 0x040fe20000400000 */
[--C-:B------:R-:W-:Y:S02]  /*7f70*/  HADD2.F32 R63, -RZ, R83.reuse.H0_H0 ;  /* 0x20000053ff3f7230 */ /* 0x100fe40000004100 */
[----:B------:R-:W-:Y:S01]  /*7f80*/  FMUL R18, R47, R18 ;  /* 0x000000122f127220 */ /* 0x000fe20000400000 */
[----:B------:R-:W-:Y:S01]  /*7f90*/  HADD2.F32 R66, -RZ, R83.H1_H1 ;  /* 0x30000053ff427230 */ /* 0x000fe20000004100 */
[----:B------:R-:W-:Y:S01]  /*7fa0*/  F2FP.SATFINITE.E4M3.F32.PACK_AB_MERGE_C R117, R9, R8, R117 ;  /* 0x000000080975723e */ /* 0x000fe20004807075 */
[C---:B------:R-:W-:Y:S01]  /*7fb0*/  FFMA R15, R49.reuse, R62, R15 ;  /* 0x0000003e310f7223 */ /* 0x040fe2000000000f */
[C---:B------:R-:W-:Y:S01]  /*7fc0*/  FFMA R16, R49.reuse, R61, R16 ;  /* 0x0000003d31107223 */ /* 0x040fe20000000010 */
[----:B------:R-:W-:Y:S01]  /*7fd0*/  FFMA R17, R49, R64, R17 ;  /* 0x0000004031117223 */ /* 0x000fe20000000011 */
[----:B------:R-:W-:Y:S01]  /*7fe0*/  FMUL R19, R47, R19 ;  /* 0x000000132f137220 */ /* 0x000fe20000400000 */
        /* <DEDUP_REMOVED lines=15> */
[----:B------:R-:W-:Y:S01]  /*80e0*/  F2FP.F16.E4M3.UNPACK_B R87, R87.H1 ;  /* 0x00000057ff57723e */ /* 0x000fe200030006ff */
        /* <DEDUP_REMOVED lines=32> */
[----:B------:R-:W-:Y:S03]  /*82f0*/  IADD3 R79, PT, PT, R44, 0x1, RZ ;  /* 0x000000012c4f7810 */ /* 0x000fe60007ffe0ff */
        /* <DEDUP_REMOVED lines=9> */
[----:B------:R-:W-:Y:S02]  /*8390*/  UIADD3 UR8, UP0, UPT, UR52, 0x680, URZ ;  /* 0x0000068034087890 */ /* 0x000fe4000ff1e0ff */
[----:B------:R-:W-:Y:S02]  /*83a0*/  UIADD3 UR5, UPT, UPT, UR41, 0x40, URZ ;  /* 0x0000004029057890 */ /* 0x000fe4000fffe0ff */
[----:B------:R-:W-:Y:S02]  /*83b0*/  UIADD3 UR4, UPT, UPT, UR49, 0x3400, URZ ;  /* 0x0000340031047890 */ /* 0x000fe4000fffe0ff */
[----:B------:R-:W-:Y:S01]  /*83c0*/  UIADD3.X UR9, UPT, UPT, URZ, UR53, URZ, UP0, !UPT ;  /* 0x00000035ff097290 */ /* 0x000fe200087fe4ff */
[----:B------:R-:W-:Y:S01]  /*83d0*/  UMOV UR6, UR42 ;  /* 0x0000002a00067c82 */ /* 0x000fe20008000000 */
[----:B------:R-:W-:Y:S07]  /*83e0*/  UMOV UR7, UR36 ;  /* 0x0000002400077c82 */ /* 0x000fee0008000000 */
[----:B------:R2:W-:Y:S01]  /*83f0*/  UTMASTG.3D [UR4], [UR8] ;  /* 0x00000004080073b5 */ /* 0x0005e20008010000 */
[----:B------:R0:W-:Y:S01]  /*8400*/  UTMACMDFLUSH ;  /* 0x00000000000079b7 */ /* 0x0001e20000000000 */
[----:B--2---:R-:W-:Y:S04]  /*8410*/  DEPBAR.LE SB0, 0x1 ;  /* 0x000080400000791a */ /* 0x004fe80000000000 */
.L_x_134:
[----:B------:R-:W-:Y:S05]  /*8420*/  BSYNC.RECONVERGENT B0 ;  /* 0x0000000000007941 */ /* 0x000fea0003800200 */
.L_x_133:
[----:B------:R-:W-:Y:S01]  /*8430*/  BAR.SYNC.DEFER_BLOCKING 0x1, 0x80 ;  /* 0x0042000000007b1d */ /* 0x000fe20000010000 */
[----:B------:R-:W-:Y:S01]  /*8440*/  ISETP.NE.AND P2, PT, R111, RZ, PT ;  /* 0x000000ff6f00720c */ /* 0x000fe20003f45270 */
[----:B------:R-:W-:Y:S01]  /*8450*/  IMAD.IADD R20, R43, 0x1, R94 ;  /* 0x000000012b147824 */ /* 0x000fe200078e025e */
[----:B------:R-:W-:Y:S01]  /*8460*/  ISETP.NE.AND P0, PT, R112, 0x2, PT ;  /* 0x000000027000780c */ /* 0x000fe20003f05270 */
[----:B------:R-:W-:Y:S01]  /*8470*/  IMAD.IADD R21, R45, 0x1, R96 ;  /* 0x000000012d157824 */ /* 0x000fe200078e0260 */
[----:B------:R-:W-:Y:S02]  /*8480*/  ISETP.NE.AND P1, PT, R79, 0x4, PT ;  /* 0x000000044f00780c */ /* 0x000fe40003f25270 */
[----:B------:R-:W-:Y:S02]  /*8490*/  SEL R3, RZ, 0x1, P0 ;  /* 0x00000001ff037807 */ /* 0x000fe40000000000 */
[----:B------:R-:W-:Y:S02]  /*84a0*/  SEL R0, RZ, 0x1, P1 ;  /* 0x00000001ff007807 */ /* 0x000fe40000800000 */
[----:B------:R-:W-:Y:S02]  /*84b0*/  LOP3.LUT R106, R106, R3, RZ, 0x3c, !PT ;  /* 0x000000036a6a7212 */ /* 0x000fe400078e3cff */
[----:B------:R-:W-:Y:S02]  /*84c0*/  LOP3.LUT R107, R107, R0, RZ, 0x3c, !PT ;  /* 0x000000006b6b7212 */ /* 0x000fe400078e3cff */
[----:B------:R-:W-:Y:S02]  /*84d0*/  @P2 R2UR UR36, R103 ;  /* 0x00000000672422ca */ /* 0x000fe400000e0000 */
[----:B------:R-:W-:Y:S02]  /*84e0*/  SEL R112, R112, RZ, P0 ;  /* 0x000000ff70707207 */ /* 0x000fe40000000000 */
[----:B------:R-:W-:Y:S01]  /*84f0*/  SEL R44, R79, RZ, P1 ;  /* 0x000000ff4f2c7207 */ /* 0x000fe20000800000 */
[----:B------:R-:W-:Y:S10]  /*8500*/  @P2 BRA `(.L_x_135) ;  /* 0xffffffd400f82947 */ /* 0x000ff4000383ffff */
[----:B------:R-:W-:Y:S05]  /*8510*/  EXIT ;  /* 0x000000000000794d */ /* 0x000fea0003800000 */
.L_x_20:
[----:B--2---:R2:W1:Y:S02]  /*8520*/  SYNCS.PHASECHK.TRANS64.TRYWAIT P0, [R3+URZ+0x2c0], R2 ;  /* 0x0002c002030075a7 */ /* 0x00446400080011ff */
[----:B-1----:R-:W-:Y:S05]  /*8530*/  @!P0 NANOSLEEP.SYNCS 0x989680 ;  /* 0x009896800000895d */ /* 0x002fea0003900000 */
[----:B------:R-:W1:Y:S02]  /*8540*/  @!P0 SYNCS.PHASECHK.TRANS64 P0, [R3+URZ+0x2c0], R2 ;  /* 0x0002c002030085a7 */ /* 0x000e6400080010ff */
[----:B-1----:R-:W-:Y:S05]  /*8550*/  @!P0 BRA `(.L_x_20) ;  /* 0xfffffffc00f08947 */ /* 0x002fea000383ffff */
[----:B------:R-:W-:Y:S05]  /*8560*/  BRA `(.L_x_136) ;  /* 0xffffff94000c7947 */ /* 0x000fea000383ffff */
.L_x_23:
[----:B-1----:R-:W-:-:S07]  /*8570*/  MOV R2, UR33 ;  /* 0x0000002100027c02 */ /* 0x002fce0008000f00 */
.L_x_137:
[----:B-1----:R1:W2:Y:S02]  /*8580*/  SYNCS.PHASECHK.TRANS64.TRYWAIT P0, [R2+URZ+0x110], R5 ;  /* 0x00011005020075a7 */ /* 0x0022a400080011ff */
[----:B--2---:R-:W-:Y:S05]  /*8590*/  @!P0 NANOSLEEP.SYNCS 0x989680 ;  /* 0x009896800000895d */ /* 0x004fea0003900000 */
[----:B------:R-:W2:Y:S02]  /*85a0*/  @!P0 SYNCS.PHASECHK.TRANS64 P0, [R2+URZ+0x110], R5 ;  /* 0x00011005020085a7 */ /* 0x000ea400080010ff */
[----:B--2---:R-:W-:Y:S05]  /*85b0*/  @!P0 BRA `(.L_x_137) ;  /* 0xfffffffc00f08947 */ /* 0x004fea000383ffff */
[----:B------:R-:W-:Y:S05]  /*85c0*/  BRA `(.L_x_22) ;  /* 0xffffff94005c7947 */ /* 0x000fea000383ffff */
.L_x_29:
[----:B-1----:R-:W-:-:S07]  /*85d0*/  MOV R2, UR17 ;  /* 0x0000001100027c02 */ /* 0x002fce0008000f00 */
.L_x_138:
[----:B-1----:R1:W2:Y:S02]  /*85e0*/  SYNCS.PHASECHK.TRANS64.TRYWAIT P0, [R2+URZ+0x110], R5 ;  /* 0x00011005020075a7 */ /* 0x0022a400080011ff */
[----:B--2---:R-:W-:Y:S05]  /*85f0*/  @!P0 NANOSLEEP.SYNCS 0x989680 ;  /* 0x009896800000895d */ /* 0x004fea0003900000 */
[----:B------:R-:W2:Y:S02]  /*8600*/  @!P0 SYNCS.PHASECHK.TRANS64 P0, [R2+URZ+0x110], R5 ;  /* 0x00011005020085a7 */ /* 0x000ea400080010ff */
[----:B--2---:R-:W-:Y:S05]  /*8610*/  @!P0 BRA `(.L_x_138) ;  /* 0xfffffffc00f08947 */ /* 0x004fea000383ffff */
[----:B------:R-:W-:Y:S05]  /*8620*/  BRA `(.L_x_28) ;  /* 0xffffff9800047947 */ /* 0x000fea000383ffff */
.L_x_33:
[----:B-1----:R1:W2:Y:S02]  /*8630*/  SYNCS.PHASECHK.TRANS64.TRYWAIT P0, [R2+URZ+0x250], R3 ;  /* 0x00025003020075a7 */ /* 0x0022a400080011ff */
[----:B--2---:R-:W-:Y:S05]  /*8640*/  @!P0 NANOSLEEP.SYNCS 0x989680 ;  /* 0x009896800000895d */ /* 0x004fea0003900000 */
[----:B------:R-:W2:Y:S02]  /*8650*/  @!P0 SYNCS.PHASECHK.TRANS64 P0, [R2+URZ+0x250], R3 ;  /* 0x00025003020085a7 */ /* 0x000ea400080010ff */
[----:B--2---:R-:W-:Y:S05]  /*8660*/  @!P0 BRA `(.L_x_33) ;  /* 0xfffffffc00f08947 */ /* 0x004fea000383ffff */
[----:B------:R-:W-:Y:S05]  /*8670*/  BRA `(.L_x_139) ;  /* 0xffffff9800947947 */ /* 0x000fea000383ffff */
.L_x_37:
[----:B----4-:R-:W-:-:S07]  /*8680*/  MOV R0, UR5 ;  /* 0x0000000500007c02 */ /* 0x010fce0008000f00 */
.L_x_140:
[----:B-1----:R1:W2:Y:S02]  /*8690*/  SYNCS.PHASECHK.TRANS64.TRYWAIT P0, [R0+URZ], R3 ;  /* 0x00000003000075a7 */ /* 0x0022a400080011ff */
[----:B--2---:R-:W-:Y:S05]  /*86a0*/  @!P0 NANOSLEEP.SYNCS 0x989680 ;  /* 0x009896800000895d */ /* 0x004fea0003900000 */
[----:B------:R-:W2:Y:S02]  /*86b0*/  @!P0 SYNCS.PHASECHK.TRANS64 P0, [R0+URZ], R3 ;  /* 0x00000003000085a7 */ /* 0x000ea400080010ff */
[----:B--2---:R-:W-:Y:S05]  /*86c0*/  @!P0 BRA `(.L_x_140) ;  /* 0xfffffffc00f08947 */ /* 0x004fea000383ffff */
[----:B------:R-:W-:Y:S05]  /*86d0*/  BRA `(.L_x_141) ;  /* 0xffffffa000047947 */ /* 0x000fea000383ffff */
.L_x_38:
[----:B----4-:R-:W-:-:S07]  /*86e0*/  MOV R0, UR5 ;  /* 0x0000000500007c02 */ /* 0x010fce0008000f00 */
.L_x_142:
[----:B-1----:R1:W2:Y:S02]  /*86f0*/  SYNCS.PHASECHK.TRANS64.TRYWAIT P0, [R0+URZ], R3 ;  /* 0x00000003000075a7 */ /* 0x0022a400080011ff */
[----:B--2---:R-:W-:Y:S05]  /*8700*/  @!P0 NANOSLEEP.SYNCS 0x989680 ;  /* 0x009896800000895d */ /* 0x004fea0003900000 */
[----:B------:R-:W2:Y:S02]  /*8710*/  @!P0 SYNCS.PHASECHK.TRANS64 P0, [R0+URZ], R3 ;  /* 0x00000003000085a7 */ /* 0x000ea400080010ff */
[----:B--2---:R-:W-:Y:S05]  /*8720*/  @!P0 BRA `(.L_x_142) ;  /* 0xfffffffc00f08947 */ /* 0x004fea000383ffff */
[----:B------:R-:W-:Y:S05]  /*8730*/  BRA `(.L_x_143) ;  /* 0xffffffa000107947 */ /* 0x000fea000383ffff */
.L_x_39:
[----:B----4-:R-:W-:-:S07]  /*8740*/  MOV R0, UR5 ;  /* 0x0000000500007c02 */ /* 0x010fce0008000f00 */
.L_x_144:
[----:B-1----:R1:W2:Y:S02]  /*8750*/  SYNCS.PHASECHK.TRANS64.TRYWAIT P0, [R0+URZ], R3 ;  /* 0x00000003000075a7 */ /* 0x0022a400080011ff */
[----:B--2---:R-:W-:Y:S05]  /*8760*/  @!P0 NANOSLEEP.SYNCS 0x989680 ;  /* 0x009896800000895d */ /* 0x004fea0003900000 */
[----:B------:R-:W2:Y:S02]  /*8770*/  @!P0 SYNCS.PHASECHK.TRANS64 P0, [R0+URZ], R3 ;  /* 0x00000003000085a7 */ /* 0x000ea400080010ff */
[----:B--2---:R-:W-:Y:S05]  /*8780*/  @!P0 BRA `(.L_x_144) ;  /* 0xfffffffc00f08947 */ /* 0x004fea000383ffff */
[----:B------:R-:W-:Y:S05]  /*8790*/  BRA `(.L_x_145) ;  /* 0xffffffa0001c7947 */ /* 0x000fea000383ffff */
.L_x_40:
[----:B----4-:R-:W-:-:S07]  /*87a0*/  MOV R0, UR5 ;  /* 0x0000000500007c02 */ /* 0x010fce0008000f00 */
.L_x_146:
[----:B-1----:R1:W2:Y:S02]  /*87b0*/  SYNCS.PHASECHK.TRANS64.TRYWAIT P0, [R0+URZ], R3 ;  /* 0x00000003000075a7 */ /* 0x0022a400080011ff */
[----:B--2---:R-:W-:Y:S05]  /*87c0*/  @!P0 NANOSLEEP.SYNCS 0x989680 ;  /* 0x009896800000895d */ /* 0x004fea0003900000 */
[----:B------:R-:W2:Y:S02]  /*87d0*/  @!P0 SYNCS.PHASECHK.TRANS64 P0, [R0+URZ], R3 ;  /* 0x00000003000085a7 */ /* 0x000ea400080010ff */
[----:B--2---:R-:W-:Y:S05]  /*87e0*/  @!P0 BRA `(.L_x_146) ;  /* 0xfffffffc00f08947 */ /* 0x004fea000383ffff */
[----:B------:R-:W-:Y:S05]  /*87f0*/  BRA `(.L_x_147) ;  /* 0xffffffa000287947 */ /* 0x000fea000383ffff */
.L_x_41:
[----:B----4-:R-:W-:-:S07]  /*8800*/  MOV R0, UR5 ;  /* 0x0000000500007c02 */ /* 0x010fce0008000f00 */
.L_x_148:
[----:B-1----:R1:W2:Y:S02]  /*8810*/  SYNCS.PHASECHK.TRANS64.TRYWAIT P0, [R0+URZ], R3 ;  /* 0x00000003000075a7 */ /* 0x0022a400080011ff */
[----:B--2---:R-:W-:Y:S05]  /*8820*/  @!P0 NANOSLEEP.SYNCS 0x989680 ;  /* 0x009896800000895d */ /* 0x004fea0003900000 */
[----:B------:R-:W2:Y:S02]  /*8830*/  @!P0 SYNCS.PHASECHK.TRANS64 P0, [R0+URZ], R3 ;  /* 0x00000003000085a7 */ /* 0x000ea400080010ff */
[----:B--2---:R-:W-:Y:S05]  /*8840*/  @!P0 BRA `(.L_x_148) ;  /* 0xfffffffc00f08947 */ /* 0x004fea000383ffff */
[----:B------:R-:W-:Y:S05]  /*8850*/  BRA `(.L_x_149) ;  /* 0xffffffa000347947 */ /* 0x000fea000383ffff */
.L_x_42:
[----:B----4-:R-:W-:-:S07]  /*8860*/  MOV R0, UR5 ;  /* 0x0000000500007c02 */ /* 0x010fce0008000f00 */
.L_x_150:
[----:B-1----:R1:W2:Y:S02]  /*8870*/  SYNCS.PHASECHK.TRANS64.TRYWAIT P0, [R0+URZ], R3 ;  /* 0x00000003000075a7 */ /* 0x0022a400080011ff */
[----:B--2---:R-:W-:Y:S05]  /*8880*/  @!P0 NANOSLEEP.SYNCS 0x989680 ;  /* 0x009896800000895d */ /* 0x004fea0003900000 */
[----:B------:R-:W2:Y:S02]  /*8890*/  @!P0 SYNCS.PHASECHK.TRANS64 P0, [R0+URZ], R3 ;  /* 0x00000003000085a7 */ /* 0x000ea400080010ff */
[----:B--2---:R-:W-:Y:S05]  /*88a0*/  @!P0 BRA `(.L_x_150) ;  /* 0xfffffffc00f08947 */ /* 0x004fea000383ffff */
[----:B------:R-:W-:Y:S05]  /*88b0*/  BRA `(.L_x_151) ;  /* 0xffffffa000407947 */ /* 0x000fea000383ffff */
.L_x_43:
[----:B----4-:R-:W-:-:S07]  /*88c0*/  MOV R0, UR5 ;  /* 0x0000000500007c02 */ /* 0x010fce0008000f00 */
.L_x_152:
[----:B-1----:R1:W2:Y:S02]  /*88d0*/  SYNCS.PHASECHK.TRANS64.TRYWAIT P0, [R0+URZ], R3 ;  /* 0x00000003000075a7 */ /* 0x0022a400080011ff */
[----:B--2---:R-:W-:Y:S05]  /*88e0*/  @!P0 NANOSLEEP.SYNCS 0x989680 ;  /* 0x009896800000895d */ /* 0x004fea0003900000 */
[----:B------:R-:W2:Y:S02]  /*88f0*/  @!P0 SYNCS.PHASECHK.TRANS64 P0, [R0+URZ], R3 ;  /* 0x00000003000085a7 */ /* 0x000ea400080010ff */
[----:B--2---:R-:W-:Y:S05]  /*8900*/  @!P0 BRA `(.L_x_152) ;  /* 0xfffffffc00f08947 */ /* 0x004fea000383ffff */
[----:B------:R-:W-:Y:S05]  /*8910*/  BRA `(.L_x_153) ;  /* 0xffffffa0004c7947 */ /* 0x000fea000383ffff */
.L_x_44:
[----:B----4-:R-:W-:-:S07]  /*8920*/  MOV R0, UR5 ;  /* 0x0000000500007c02 */ /* 0x010fce0008000f00 */
.L_x_154:
[----:B-1----:R1:W2:Y:S02]  /*8930*/  SYNCS.PHASECHK.TRANS64.TRYWAIT P0, [R0+URZ], R3 ;  /* 0x00000003000075a7 */ /* 0x0022a400080011ff */
[----:B--2---:R-:W-:Y:S05]  /*8940*/  @!P0 NANOSLEEP.SYNCS 0x989680 ;  /* 0x009896800000895d */ /* 0x004fea0003900000 */
[----:B------:R-:W2:Y:S02]  /*8950*/  @!P0 SYNCS.PHASECHK.TRANS64 P0, [R0+URZ], R3 ;  /* 0x00000003000085a7 */ /* 0x000ea400080010ff */
[----:B--2---:R-:W-:Y:S05]  /*8960*/  @!P0 BRA `(.L_x_154) ;  /* 0xfffffffc00f08947 */ /* 0x004fea000383ffff */
[----:B------:R-:W-:Y:S05]  /*8970*/  BRA `(.L_x_155) ;  /* 0xffffffa000587947 */ /* 0x000fea000383ffff */
.L_x_45:
[----:B----4-:R-:W-:-:S07]  /*8980*/  MOV R0, UR5 ;  /* 0x0000000500007c02 */ /* 0x010fce0008000f00 */
.L_x_156:
[----:B-1----:R1:W2:Y:S02]  /*8990*/  SYNCS.PHASECHK.TRANS64.TRYWAIT P0, [R0+URZ], R3 ;  /* 0x00000003000075a7 */ /* 0x0022a400080011ff */
[----:B--2---:R-:W-:Y:S05]  /*89a0*/  @!P0 NANOSLEEP.SYNCS 0x989680 ;  /* 0x009896800000895d */ /* 0x004fea0003900000 */
[----:B------:R-:W2:Y:S02]  /*89b0*/  @!P0 SYNCS.PHASECHK.TRANS64 P0, [R0+URZ], R3 ;  /* 0x00000003000085a7 */ /* 0x000ea400080010ff */
[----:B--2---:R-:W-:Y:S05]  /*89c0*/  @!P0 BRA `(.L_x_156) ;  /* 0xfffffffc00f08947 */ /* 0x004fea000383ffff */
[----:B------:R-:W-:Y:S05]  /*89d0*/  BRA `(.L_x_157) ;  /* 0xffffffa000647947 */ /* 0x000fea000383ffff */
.L_x_46:
[----:B----4-:R-:W-:-:S07]  /*89e0*/  MOV R0, UR5 ;  /* 0x0000000500007c02 */ /* 0x010fce0008000f00 */
.L_x_158:
[----:B-1----:R1:W2:Y:S02]  /*89f0*/  SYNCS.PHASECHK.TRANS64.TRYWAIT P0, [R0+URZ], R3 ;  /* 0x00000003000075a7 */ /* 0x0022a400080011ff */
[----:B--2---:R-:W-:Y:S05]  /*8a00*/  @!P0 NANOSLEEP.SYNCS 0x989680 ;  /* 0x009896800000895d */ /* 0x004fea0003900000 */
[----:B------:R-:W2:Y:S02]  /*8a10*/  @!P0 SYNCS.PHASECHK.TRANS64 P0, [R0+URZ], R3 ;  /* 0x00000003000085a7 */ /* 0x000ea400080010ff */
[----:B--2---:R-:W-:Y:S05]  /*8a20*/  @!P0 BRA `(.L_x_158) ;  /* 0xfffffffc00f08947 */ /* 0x004fea000383ffff */
[----:B------:R-:W-:Y:S05]  /*8a30*/  BRA `(.L_x_159) ;  /* 0xffffffa000707947 */ /* 0x000fea000383ffff */
.L_x_47:
[----:B----4-:R-:W-:-:S07]  /*8a40*/  MOV R0, UR5 ;  /* 0x0000000500007c02 */ /* 0x010fce0008000f00 */
.L_x_160:
[----:B-1----:R1:W2:Y:S02]  /*8a50*/  SYNCS.PHASECHK.TRANS64.TRYWAIT P0, [R0+URZ], R3 ;  /* 0x00000003000075a7 */ /* 0x0022a400080011ff */
[----:B--2---:R-:W-:Y:S05]  /*8a60*/  @!P0 NANOSLEEP.SYNCS 0x989680 ;  /* 0x009896800000895d */ /* 0x004fea0003900000 */
[----:B------:R-:W2:Y:S02]  /*8a70*/  @!P0 SYNCS.PHASECHK.TRANS64 P0, [R0+URZ], R3 ;  /* 0x00000003000085a7 */ /* 0x000ea400080010ff */
[----:B--2---:R-:W-:Y:S05]  /*8a80*/  @!P0 BRA `(.L_x_160) ;  /* 0xfffffffc00f08947 */ /* 0x004fea000383ffff */
[----:B------:R-:W-:Y:S05]  /*8a90*/  BRA `(.L_x_161) ;  /* 0xffffffa0007c7947 */ /* 0x000fea000383ffff */
.L_x_48:
[----:B----4-:R-:W-:-:S07]  /*8aa0*/  MOV R0, UR5 ;  /* 0x0000000500007c02 */ /* 0x010fce0008000f00 */
.L_x_162:
[----:B-1----:R1:W2:Y:S02]  /*8ab0*/  SYNCS.PHASECHK.TRANS64.TRYWAIT P0, [R0+URZ], R3 ;  /* 0x00000003000075a7 */ /* 0x0022a400080011ff */
[----:B--2---:R-:W-:Y:S05]  /*8ac0*/  @!P0 NANOSLEEP.SYNCS 0x989680 ;  /* 0x009896800000895d */ /* 0x004fea0003900000 */
[----:B------:R-:W2:Y:S02]  /*8ad0*/  @!P0 SYNCS.PHASECHK.TRANS64 P0, [R0+URZ], R3 ;  /* 0x00000003000085a7 */ /* 0x000ea400080010ff */
[----:B--2---:R-:W-:Y:S05]  /*8ae0*/  @!P0 BRA `(.L_x_162) ;  /* 0xfffffffc00f08947 */ /* 0x004fea000383ffff */
[----:B------:R-:W-:Y:S05]  /*8af0*/  BRA `(.L_x_163) ;  /* 0xffffffa000887947 */ /* 0x000fea000383ffff */
.L_x_49:
[----:B----4-:R-:W-:-:S07]  /*8b00*/  MOV R0, UR5 ;  /* 0x0000000500007c02 */ /* 0x010fce0008000f00 */
.L_x_164:
[----:B-1----:R1:W2:Y:S02]  /*8b10*/  SYNCS.PHASECHK.TRANS64.TRYWAIT P0, [R0+URZ], R3 ;  /* 0x00000003000075a7 */ /* 0x0022a400080011ff */
[----:B--2---:R-:W-:Y:S05]  /*8b20*/  @!P0 NANOSLEEP.SYNCS 0x989680 ;  /* 0x009896800000895d */ /* 0x004fea0003900000 */
[----:B------:R-:W2:Y:S02]  /*8b30*/  @!P0 SYNCS.PHASECHK.TRANS64 P0, [R0+URZ], R3 ;  /* 0x00000003000085a7 */ /* 0x000ea400080010ff */
[----:B--2---:R-:W-:Y:S05]  /*8b40*/  @!P0 BRA `(.L_x_164) ;  /* 0xfffffffc00f08947 */ /* 0x004fea000383ffff */
[----:B------:R-:W-:Y:S05]  /*8b50*/  BRA `(.L_x_165) ;  /* 0xffffffa000947947 */ /* 0x000fea000383ffff */
.L_x_50:
[----:B----4-:R-:W-:-:S07]  /*8b60*/  MOV R0, UR5 ;  /* 0x0000000500007c02 */ /* 0x010fce0008000f00 */
.L_x_166:
[----:B-1----:R1:W2:Y:S02]  /*8b70*/  SYNCS.PHASECHK.TRANS64.TRYWAIT P0, [R0+URZ], R3 ;  /* 0x00000003000075a7 */ /* 0x0022a400080011ff */
[----:B--2---:R-:W-:Y:S05]  /*8b80*/  @!P0 NANOSLEEP.SYNCS 0x989680 ;  /* 0x009896800000895d */ /* 0x004fea0003900000 */
[----:B------:R-:W2:Y:S02]  /*8b90*/  @!P0 SYNCS.PHASECHK.TRANS64 P0, [R0+URZ], R3 ;  /* 0x00000003000085a7 */ /* 0x000ea400080010ff */
[----:B--2---:R-:W-:Y:S05]  /*8ba0*/  @!P0 BRA `(.L_x_166) ;  /* 0xfffffffc00f08947 */ /* 0x004fea000383ffff */
[----:B------:R-:W-:Y:S05]  /*8bb0*/  BRA `(.L_x_167) ;  /* 0xffffffa000a07947 */ /* 0x000fea000383ffff */
.L_x_51:
[----:B----4-:R-:W-:-:S07]  /*8bc0*/  MOV R0, UR5 ;  /* 0x0000000500007c02 */ /* 0x010fce0008000f00 */
.L_x_168:
[----:B-1----:R1:W2:Y:S02]  /*8bd0*/  SYNCS.PHASECHK.TRANS64.TRYWAIT P0, [R0+URZ], R3 ;  /* 0x00000003000075a7 */ /* 0x0022a400080011ff */
[----:B--2---:R-:W-:Y:S05]  /*8be0*/  @!P0 NANOSLEEP.SYNCS 0x989680 ;  /* 0x009896800000895d */ /* 0x004fea0003900000 */
[----:B------:R-:W2:Y:S02]  /*8bf0*/  @!P0 SYNCS.PHASECHK.TRANS64 P0, [R0+URZ], R3 ;  /* 0x00000003000085a7 */ /* 0x000ea400080010ff */
[----:B--2---:R-:W-:Y:S05]  /*8c00*/  @!P0 BRA `(.L_x_168) ;  /* 0xfffffffc00f08947 */ /* 0x004fea000383ffff */
[----:B------:R-:W-:Y:S05]  /*8c10*/  BRA `(.L_x_169) ;  /* 0xffffffa000ac7947 */ /* 0x000fea000383ffff */
.L_x_52:
[----:B----4-:R-:W-:-:S07]  /*8c20*/  MOV R0, UR5 ;  /* 0x0000000500007c02 */ /* 0x010fce0008000f00 */
.L_x_170:
[----:B-1----:R1:W2:Y:S02]  /*8c30*/  SYNCS.PHASECHK.TRANS64.TRYWAIT P0, [R0+URZ], R3 ;  /* 0x00000003000075a7 */ /* 0x0022a400080011ff */
[----:B--2---:R-:W-:Y:S05]  /*8c40*/  @!P0 NANOSLEEP.SYNCS 0x989680 ;  /* 0x009896800000895d */ /* 0x004fea0003900000 */
[----:B------:R-:W2:Y:S02]  /*8c50*/  @!P0 SYNCS.PHASECHK.TRANS64 P0, [R0+URZ], R3 ;  /* 0x00000003000085a7 */ /* 0x000ea400080010ff */
[----:B--2---:R-:W-:Y:S05]  /*8c60*/  @!P0 BRA `(.L_x_170) ;  /* 0xfffffffc00f08947 */ /* 0x004fea000383ffff */
[----:B------:R-:W-:Y:S05]  /*8c70*/  BRA `(.L_x_171) ;  /* 0xffffffa000b87947 */ /* 0x000fea000383ffff */
.L_x_53:
[----:B----4-:R-:W-:-:S07]  /*8c80*/  MOV R0, UR5 ;  /* 0x0000000500007c02 */ /* 0x010fce0008000f00 */
.L_x_172:
[----:B-1----:R1:W2:Y:S02]  /*8c90*/  SYNCS.PHASECHK.TRANS64.TRYWAIT P0, [R0+URZ], R3 ;  /* 0x00000003000075a7 */ /* 0x0022a400080011ff */
[----:B--2---:R-:W-:Y:S05]  /*8ca0*/  @!P0 NANOSLEEP.SYNCS 0x989680 ;  /* 0x009896800000895d */ /* 0x004fea0003900000 */
[----:B------:R-:W2:Y:S02]  /*8cb0*/  @!P0 SYNCS.PHASECHK.TRANS64 P0, [R0+URZ], R3 ;  /* 0x00000003000085a7 */ /* 0x000ea400080010ff */
[----:B--2---:R-:W-:Y:S05]  /*8cc0*/  @!P0 BRA `(.L_x_172) ;  /* 0xfffffffc00f08947 */ /* 0x004fea000383ffff */
[----:B------:R-:W-:Y:S05]  /*8cd0*/  BRA `(.L_x_173) ;  /* 0xffffffa000c47947 */ /* 0x000fea000383ffff */
.L_x_54:
[----:B----4-:R-:W-:-:S07]  /*8ce0*/  MOV R0, UR5 ;  /* 0x0000000500007c02 */ /* 0x010fce0008000f00 */
.L_x_174:
[----:B-1----:R1:W2:Y:S02]  /*8cf0*/  SYNCS.PHASECHK.TRANS64.TRYWAIT P0, [R0+URZ], R3 ;  /* 0x00000003000075a7 */ /* 0x0022a400080011ff */
[----:B--2---:R-:W-:Y:S05]  /*8d00*/  @!P0 NANOSLEEP.SYNCS 0x989680 ;  /* 0x009896800000895d */ /* 0x004fea0003900000 */
[----:B------:R-:W2:Y:S02]  /*8d10*/  @!P0 SYNCS.PHASECHK.TRANS64 P0, [R0+URZ], R3 ;  /* 0x00000003000085a7 */ /* 0x000ea400080010ff */
[----:B--2---:R-:W-:Y:S05]  /*8d20*/  @!P0 BRA `(.L_x_174) ;  /* 0xfffffffc00f08947 */ /* 0x004fea000383ffff */
[----:B------:R-:W-:Y:S05]  /*8d30*/  BRA `(.L_x_175) ;  /* 0xffffffa000d07947 */ /* 0x000fea000383ffff */
.L_x_55:
[----:B----4-:R-:W-:-:S07]  /*8d40*/  MOV R0, UR5 ;  /* 0x0000000500007c02 */ /* 0x010fce0008000f00 */
.L_x_176:
[----:B-1----:R1:W2:Y:S02]  /*8d50*/  SYNCS.PHASECHK.TRANS64.TRYWAIT P0, [R0+URZ], R3 ;  /* 0x00000003000075a7 */ /* 0x0022a400080011ff */
[----:B--2---:R-:W-:Y:S05]  /*8d60*/  @!P0 NANOSLEEP.SYNCS 0x989680 ;  /* 0x009896800000895d */ /* 0x004fea0003900000 */
[----:B------:R-:W2:Y:S02]  /*8d70*/  @!P0 SYNCS.PHASECHK.TRANS64 P0, [R0+URZ], R3 ;  /* 0x00000003000085a7 */ /* 0x000ea400080010ff */
[----:B--2---:R-:W-:Y:S05]  /*8d80*/  @!P0 BRA `(.L_x_176) ;  /* 0xfffffffc00f08947 */ /* 0x004fea000383ffff */
[----:B------:R-:W-:Y:S05]  /*8d90*/  BRA `(.L_x_177) ;  /* 0xffffffa000dc7947 */ /* 0x000fea000383ffff */
.L_x_56:
[----:B----4-:R-:W-:-:S07]  /*8da0*/  MOV R0, UR5 ;  /* 0x0000000500007c02 */ /* 0x010fce0008000f00 */
.L_x_178:
[----:B-1----:R1:W2:Y:S02]  /*8db0*/  SYNCS.PHASECHK.TRANS64.TRYWAIT P0, [R0+URZ], R3 ;  /* 0x00000003000075a7 */ /* 0x0022a400080011ff */
[----:B--2---:R-:W-:Y:S05]  /*8dc0*/  @!P0 NANOSLEEP.SYNCS 0x989680 ;  /* 0x009896800000895d */ /* 0x004fea0003900000 */
[----:B------:R-:W2:Y:S02]  /*8dd0*/  @!P0 SYNCS.PHASECHK.TRANS64 P0, [R0+URZ], R3 ;  /* 0x00000003000085a7 */ /* 0x000ea400080010ff */
[----:B--2---:R-:W-:Y:S05]  /*8de0*/  @!P0 BRA `(.L_x_178) ;  /* 0xfffffffc00f08947 */ /* 0x004fea000383ffff */
[----:B------:R-:W-:Y:S05]  /*8df0*/  BRA `(.L_x_179) ;  /* 0xffffffa000e87947 */ /* 0x000fea000383ffff */
.L_x_57:
[----:B----4-:R-:W-:-:S07]  /*8e00*/  MOV R0, UR5 ;  /* 0x0000000500007c02 */ /* 0x010fce0008000f00 */
.L_x_180:
[----:B-1----:R1:W2:Y:S02]  /*8e10*/  SYNCS.PHASECHK.TRANS64.TRYWAIT P0, [R0+URZ], R3 ;  /* 0x00000003000075a7 */ /* 0x0022a400080011ff */
[----:B--2---:R-:W-:Y:S05]  /*8e20*/  @!P0 NANOSLEEP.SYNCS 0x989680 ;  /* 0x009896800000895d */ /* 0x004fea0003900000 */
[----:B------:R-:W2:Y:S02]  /*8e30*/  @!P0 SYNCS.PHASECHK.TRANS64 P0, [R0+URZ], R3 ;  /* 0x00000003000085a7 */ /* 0x000ea400080010ff */
[----:B--2---:R-:W-:Y:S05]  /*8e40*/  @!P0 BRA `(.L_x_180) ;  /* 0xfffffffc00f08947 */ /* 0x004fea000383ffff */
[----:B------:R-:W-:Y:S05]  /*8e50*/  BRA `(.L_x_181) ;  /* 0xffffffa000f47947 */ /* 0x000fea000383ffff */
.L_x_58:
[----:B----4-:R-:W-:-:S07]  /*8e60*/  MOV R0, UR5 ;  /* 0x0000000500007c02 */ /* 0x010fce0008000f00 */
.L_x_182:
[----:B-1----:R1:W2:Y:S02]  /*8e70*/  SYNCS.PHASECHK.TRANS64.TRYWAIT P0, [R0+URZ], R3 ;  /* 0x00000003000075a7 */ /* 0x0022a400080011ff */
[----:B--2---:R-:W-:Y:S05]  /*8e80*/  @!P0 NANOSLEEP.SYNCS 0x989680 ;  /* 0x009896800000895d */ /* 0x004fea0003900000 */
[----:B------:R-:W2:Y:S02]  /*8e90*/  @!P0 SYNCS.PHASECHK.TRANS64 P0, [R0+URZ], R3 ;  /* 0x00000003000085a7 */ /* 0x000ea400080010ff */
[----:B--2---:R-:W-:Y:S05]  /*8ea0*/  @!P0 BRA `(.L_x_182) ;  /* 0xfffffffc00f08947 */ /* 0x004fea000383ffff */
[----:B------:R-:W-:Y:S05]  /*8eb0*/  BRA `(.L_x_183) ;  /* 0xffffffa400007947 */ /* 0x000fea000383ffff */
.L_x_59:
[----:B----4-:R-:W-:-:S07]  /*8ec0*/  MOV R0, UR5 ;  /* 0x0000000500007c02 */ /* 0x010fce0008000f00 */
.L_x_184:
[----:B-1----:R1:W2:Y:S02]  /*8ed0*/  SYNCS.PHASECHK.TRANS64.TRYWAIT P0, [R0+URZ], R3 ;  /* 0x00000003000075a7 */ /* 0x0022a400080011ff */
[----:B--2---:R-:W-:Y:S05]  /*8ee0*/  @!P0 NANOSLEEP.SYNCS 0x989680 ;  /* 0x009896800000895d */ /* 0x004fea0003900000 */
[----:B------:R-:W2:Y:S02]  /*8ef0*/  @!P0 SYNCS.PHASECHK.TRANS64 P0, [R0+URZ], R3 ;  /* 0x00000003000085a7 */ /* 0x000ea400080010ff */
[----:B--2---:R-:W-:Y:S05]  /*8f00*/  @!P0 BRA `(.L_x_184) ;  /* 0xfffffffc00f08947 */ /* 0x004fea000383ffff */
[----:B------:R-:W-:Y:S05]  /*8f10*/  BRA `(.L_x_185) ;  /* 0xffffffa4000c7947 */ /* 0x000fea000383ffff */
.L_x_60:
[----:B----4-:R-:W-:-:S07]  /*8f20*/  MOV R0, UR5 ;  /* 0x0000000500007c02 */ /* 0x010fce0008000f00 */
.L_x_186:
[----:B-1----:R1:W2:Y:S02]  /*8f30*/  SYNCS.PHASECHK.TRANS64.TRYWAIT P0, [R0+URZ], R3 ;  /* 0x00000003000075a7 */ /* 0x0022a400080011ff */
[----:B--2---:R-:W-:Y:S05]  /*8f40*/  @!P0 NANOSLEEP.SYNCS 0x989680 ;  /* 0x009896800000895d */ /* 0x004fea0003900000 */
[----:B------:R-:W2:Y:S02]  /*8f50*/  @!P0 SYNCS.PHASECHK.TRANS64 P0, [R0+URZ], R3 ;  /* 0x00000003000085a7 */ /* 0x000ea400080010ff */
[----:B--2---:R-:W-:Y:S05]  /*8f60*/  @!P0 BRA `(.L_x_186) ;  /* 0xfffffffc00f08947 */ /* 0x004fea000383ffff */
[----:B------:R-:W-:Y:S05]  /*8f70*/  BRA `(.L_x_187) ;  /* 0xffffffa400187947 */ /* 0x000fea000383ffff */
.L_x_61:
[----:B----4-:R-:W-:-:S07]  /*8f80*/  MOV R0, UR5 ;  /* 0x0000000500007c02 */ /* 0x010fce0008000f00 */
.L_x_188:
[----:B-1----:R1:W2:Y:S02]  /*8f90*/  SYNCS.PHASECHK.TRANS64.TRYWAIT P0, [R0+URZ], R3 ;  /* 0x00000003000075a7 */ /* 0x0022a400080011ff */
[----:B--2---:R-:W-:Y:S05]  /*8fa0*/  @!P0 NANOSLEEP.SYNCS 0x989680 ;  /* 0x009896800000895d */ /* 0x004fea0003900000 */
[----:B------:R-:W2:Y:S02]  /*8fb0*/  @!P0 SYNCS.PHASECHK.TRANS64 P0, [R0+URZ], R3 ;  /* 0x00000003000085a7 */ /* 0x000ea400080010ff */
[----:B--2---:R-:W-:Y:S05]  /*8fc0*/  @!P0 BRA `(.L_x_188) ;  /* 0xfffffffc00f08947 */ /* 0x004fea000383ffff */
[----:B------:R-:W-:Y:S05]  /*8fd0*/  BRA `(.L_x_189) ;  /* 0xffffffa400247947 */ /* 0x000fea000383ffff */
.L_x_62:
[----:B----4-:R-:W-:-:S07]  /*8fe0*/  MOV R0, UR5 ;  /* 0x0000000500007c02 */ /* 0x010fce0008000f00 */
.L_x_190:
[----:B-1----:R1:W2:Y:S02]  /*8ff0*/  SYNCS.PHASECHK.TRANS64.TRYWAIT P0, [R0+URZ], R3 ;  /* 0x00000003000075a7 */ /* 0x0022a400080011ff */
[----:B--2---:R-:W-:Y:S05]  /*9000*/  @!P0 NANOSLEEP.SYNCS 0x989680 ;  /* 0x009896800000895d */ /* 0x004fea0003900000 */
[----:B------:R-:W2:Y:S02]  /*9010*/  @!P0 SYNCS.PHASECHK.TRANS64 P0, [R0+URZ], R3 ;  /* 0x00000003000085a7 */ /* 0x000ea400080010ff */
[----:B--2---:R-:W-:Y:S05]  /*9020*/  @!P0 BRA `(.L_x_190) ;  /* 0xfffffffc00f08947 */ /* 0x004fea000383ffff */
[----:B------:R-:W-:Y:S05]  /*9030*/  BRA `(.L_x_191) ;  /* 0xffffffa400307947 */ /* 0x000fea000383ffff */
.L_x_63:
[----:B----4-:R-:W-:-:S07]  /*9040*/  MOV R0, UR5 ;  /* 0x0000000500007c02 */ /* 0x010fce0008000f00 */
.L_x_192:
[----:B-1----:R1:W2:Y:S02]  /*9050*/  SYNCS.PHASECHK.TRANS64.TRYWAIT P0, [R0+URZ], R3 ;  /* 0x00000003000075a7 */ /* 0x0022a400080011ff */
[----:B--2---:R-:W-:Y:S05]  /*9060*/  @!P0 NANOSLEEP.SYNCS 0x989680 ;  /* 0x009896800000895d */ /* 0x004fea0003900000 */
[----:B------:R-:W2:Y:S02]  /*9070*/  @!P0 SYNCS.PHASECHK.TRANS64 P0, [R0+URZ], R3 ;  /* 0x00000003000085a7 */ /* 0x000ea400080010ff */
[----:B--2---:R-:W-:Y:S05]  /*9080*/  @!P0 BRA `(.L_x_192) ;  /* 0xfffffffc00f08947 */ /* 0x004fea000383ffff */
[----:B------:R-:W-:Y:S05]  /*9090*/  BRA `(.L_x_193) ;  /* 0xffffffa4003c7947 */ /* 0x000fea000383ffff */
.L_x_64:
[----:B----4-:R-:W-:-:S07]  /*90a0*/  MOV R0, UR5 ;  /* 0x0000000500007c02 */ /* 0x010fce0008000f00 */
.L_x_194:
[----:B-1----:R1:W2:Y:S02]  /*90b0*/  SYNCS.PHASECHK.TRANS64.TRYWAIT P0, [R0+URZ], R3 ;  /* 0x00000003000075a7 */ /* 0x0022a400080011ff */
[----:B--2---:R-:W-:Y:S05]  /*90c0*/  @!P0 NANOSLEEP.SYNCS 0x989680 ;  /* 0x009896800000895d */ /* 0x004fea0003900000 */
[----:B------:R-:W2:Y:S02]  /*90d0*/  @!P0 SYNCS.PHASECHK.TRANS64 P0, [R0+URZ], R3 ;  /* 0x00000003000085a7 */ /* 0x000ea400080010ff */
[----:B--2---:R-:W-:Y:S05]  /*90e0*/  @!P0 BRA `(.L_x_194) ;  /* 0xfffffffc00f08947 */ /* 0x004fea000383ffff */
[----:B------:R-:W-:Y:S05]  /*90f0*/  BRA `(.L_x_195) ;  /* 0xffffffa400487947 */ /* 0x000fea000383ffff */
.L_x_65:
[----:B----4-:R-:W-:-:S07]  /*9100*/  MOV R0, UR5 ;  /* 0x0000000500007c02 */ /* 0x010fce0008000f00 */
.L_x_196:
[----:B-1----:R1:W2:Y:S02]  /*9110*/  SYNCS.PHASECHK.TRANS64.TRYWAIT P0, [R0+URZ], R3 ;  /* 0x00000003000075a7 */ /* 0x0022a400080011ff */
[----:B--2---:R-:W-:Y:S05]  /*9120*/  @!P0 NANOSLEEP.SYNCS 0x989680 ;  /* 0x009896800000895d */ /* 0x004fea0003900000 */
[----:B------:R-:W2:Y:S02]  /*9130*/  @!P0 SYNCS.PHASECHK.TRANS64 P0, [R0+URZ], R3 ;  /* 0x00000003000085a7 */ /* 0x000ea400080010ff */
[----:B--2---:R-:W-:Y:S05]  /*9140*/  @!P0 BRA `(.L_x_196) ;  /* 0xfffffffc00f08947 */ /* 0x004fea000383ffff */
[----:B------:R-:W-:Y:S05]  /*9150*/  BRA `(.L_x_197) ;  /* 0xffffffa400547947 */ /* 0x000fea000383ffff */
.L_x_66:
[----:B----4-:R-:W-:-:S07]  /*9160*/  MOV R0, UR5 ;  /* 0x0000000500007c02 */ /* 0x010fce0008000f00 */
.L_x_198:
[----:B-1----:R1:W2:Y:S02]  /*9170*/  SYNCS.PHASECHK.TRANS64.TRYWAIT P0, [R0+URZ], R3 ;  /* 0x00000003000075a7 */ /* 0x0022a400080011ff */
[----:B--2---:R-:W-:Y:S05]  /*9180*/  @!P0 NANOSLEEP.SYNCS 0x989680 ;  /* 0x009896800000895d */ /* 0x004fea0003900000 */
[----:B------:R-:W2:Y:S02]  /*9190*/  @!P0 SYNCS.PHASECHK.TRANS64 P0, [R0+URZ], R3 ;  /* 0x00000003000085a7 */ /* 0x000ea400080010ff */
[----:B--2---:R-:W-:Y:S05]  /*91a0*/  @!P0 BRA `(.L_x_198) ;  /* 0xfffffffc00f08947 */ /* 0x004fea000383ffff */
[----:B------:R-:W-:Y:S05]  /*91b0*/  BRA `(.L_x_199) ;  /* 0xffffffa400607947 */ /* 0x000fea000383ffff */
.L_x_67:
[----:B----4-:R-:W-:-:S07]  /*91c0*/  MOV R0, UR5 ;  /* 0x0000000500007c02 */ /* 0x010fce0008000f00 */
.L_x_200:
[----:B-1----:R1:W2:Y:S02]  /*91d0*/  SYNCS.PHASECHK.TRANS64.TRYWAIT P0, [R0+URZ], R3 ;  /* 0x00000003000075a7 */ /* 0x0022a400080011ff */
[----:B--2---:R-:W-:Y:S05]  /*91e0*/  @!P0 NANOSLEEP.SYNCS 0x989680 ;  /* 0x009896800000895d */ /* 0x004fea0003900000 */
[----:B------:R-:W2:Y:S02]  /*91f0*/  @!P0 SYNCS.PHASECHK.TRANS64 P0, [R0+URZ], R3 ;  /* 0x00000003000085a7 */ /* 0x000ea400080010ff */
[----:B--2---:R-:W-:Y:S05]  /*9200*/  @!P0 BRA `(.L_x_200) ;  /* 0xfffffffc00f08947 */ /* 0x004fea000383ffff */
[----:B------:R-:W-:Y:S05]  /*9210*/  BRA `(.L_x_201) ;  /* 0xffffffa4006c7947 */ /* 0x000fea000383ffff */
.L_x_68:
[----:B----4-:R-:W-:-:S07]  /*9220*/  MOV R0, UR5 ;  /* 0x0000000500007c02 */ /* 0x010fce0008000f00 */
.L_x_202:
[----:B-1----:R1:W2:Y:S02]  /*9230*/  SYNCS.PHASECHK.TRANS64.TRYWAIT P0, [R0+URZ], R3 ;  /* 0x00000003000075a7 */ /* 0x0022a400080011ff */
[----:B--2---:R-:W-:Y:S05]  /*9240*/  @!P0 NANOSLEEP.SYNCS 0x989680 ;  /* 0x009896800000895d */ /* 0x004fea0003900000 */
[----:B------:R-:W2:Y:S02]  /*9250*/  @!P0 SYNCS.PHASECHK.TRANS64 P0, [R0+URZ], R3 ;  /* 0x00000003000085a7 */ /* 0x000ea400080010ff */
[----:B--2---:R-:W-:Y:S05]  /*9260*/  @!P0 BRA `(.L_x_202) ;  /* 0xfffffffc00f08947 */ /* 0x004fea000383ffff */
[----:B------:R-:W-:Y:S05]  /*9270*/  BRA `(.L_x_203) ;  /* 0xffffffa400787947 */ /* 0x000fea000383ffff */
.L_x_69:
[----:B----4-:R-:W-:-:S07]  /*9280*/  MOV R0, UR5 ;  /* 0x0000000500007c02 */ /* 0x010fce0008000f00 */
.L_x_204:
[----:B-1----:R1:W2:Y:S02]  /*9290*/  SYNCS.PHASECHK.TRANS64.TRYWAIT P0, [R0+URZ], R3 ;  /* 0x00000003000075a7 */ /* 0x0022a400080011ff */
[----:B--2---:R-:W-:Y:S05]  /*92a0*/  @!P0 NANOSLEEP.SYNCS 0x989680 ;  /* 0x009896800000895d */ /* 0x004fea0003900000 */
[----:B------:R-:W2:Y:S02]  /*92b0*/  @!P0 SYNCS.PHASECHK.TRANS64 P0, [R0+URZ], R3 ;  /* 0x00000003000085a7 */ /* 0x000ea400080010ff */
[----:B--2---:R-:W-:Y:S05]  /*92c0*/  @!P0 BRA `(.L_x_204) ;  /* 0xfffffffc00f08947 */ /* 0x004fea000383ffff */
[----:B------:R-:W-:Y:S05]  /*92d0*/  BRA `(.L_x_205) ;  /* 0xffffffa400847947 */ /* 0x000fea000383ffff */
.L_x_72:
[----:B-1----:R1:W2:Y:S02]  /*92e0*/  SYNCS.PHASECHK.TRANS64.TRYWAIT P0, [R0+URZ+0x2b0], R5 ;  /* 0x0002b005000075a7 */ /* 0x0022a400080011ff */
[----:B--2---:R-:W-:Y:S05]  /*92f0*/  @!P0 NANOSLEEP.SYNCS 0x989680 ;  /* 0x009896800000895d */ /* 0x004fea0003900000 */
[----:B------:R-:W2:Y:S02]  /*9300*/  @!P0 SYNCS.PHASECHK.TRANS64 P0, [R0+URZ+0x2b0], R5 ;  /* 0x0002b005000085a7 */ /* 0x000ea400080010ff */
[----:B--2---:R-:W-:Y:S05]  /*9310*/  @!P0 BRA `(.L_x_72) ;  /* 0xfffffffc00f08947 */ /* 0x004fea000383ffff */
[----:B------:R-:W-:Y:S05]  /*9320*/  BRA `(.L_x_206) ;  /* 0xffffffa400e07947 */ /* 0x000fea000383ffff */
.L_x_73:
[----:B------:R-:W-:-:S07]  /*9330*/  MOV R0, UR5 ;  /* 0x0000000500007c02 */ /* 0x000fce0008000f00 */
.L_x_207:
[----:B-1----:R1:W2:Y:S02]  /*9340*/  SYNCS.PHASECHK.TRANS64.TRYWAIT P0, [R0+URZ+0x260], R5 ;  /* 0x00026005000075a7 */ /* 0x0022a400080011ff */
[----:B--2---:R-:W-:Y:S05]  /*9350*/  @!P0 NANOSLEEP.SYNCS 0x989680 ;  /* 0x009896800000895d */ /* 0x004fea0003900000 */
[----:B------:R-:W2:Y:S02]  /*9360*/  @!P0 SYNCS.PHASECHK.TRANS64 P0, [R0+URZ+0x260], R5 ;  /* 0x00026005000085a7 */ /* 0x000ea400080010ff */
[----:B--2---:R-:W-:Y:S05]  /*9370*/  @!P0 BRA `(.L_x_207) ;  /* 0xfffffffc00f08947 */ /* 0x004fea000383ffff */
[----:B------:R-:W-:Y:S05]  /*9380*/  BRA `(.L_x_208) ;  /* 0xffffffa400f07947 */ /* 0x000fea000383ffff */
.L_x_74:
[----:B-1----:R1:W2:Y:S02]  /*9390*/  SYNCS.PHASECHK.TRANS64.TRYWAIT P1, [R0+URZ+0x250], R5 ;  /* 0x00025005000075a7 */ /* 0x0022a400080211ff */
[----:B--2---:R-:W-:Y:S05]  /*93a0*/  @!P1 NANOSLEEP.SYNCS 0x989680 ;  /* 0x009896800000995d */ /* 0x004fea0003900000 */
[----:B------:R-:W2:Y:S02]  /*93b0*/  @!P1 SYNCS.PHASECHK.TRANS64 P1, [R0+URZ+0x250], R5 ;  /* 0x00025005000095a7 */ /* 0x000ea400080210ff */
[----:B--2---:R-:W-:Y:S05]  /*93c0*/  @!P1 BRA `(.L_x_74) ;  /* 0xfffffffc00f09947 */ /* 0x004fea000383ffff */
[----:B------:R-:W-:Y:S05]  /*93d0*/  BRA `(.L_x_209) ;  /* 0xffffffa800207947 */ /* 0x000fea000383ffff */
.L_x_77:
[----:B------:R-:W-:-:S07]  /*93e0*/  MOV R0, UR5 ;  /* 0x0000000500007c02 */ /* 0x000fce0008000f00 */
.L_x_210:
[----:B-1----:R1:W2:Y:S02]  /*93f0*/  SYNCS.PHASECHK.TRANS64.TRYWAIT P0, [R0+URZ+0x260], R3 ;  /* 0x00026003000075a7 */ /* 0x0022a400080011ff */
[----:B--2---:R-:W-:Y:S05]  /*9400*/  @!P0 NANOSLEEP.SYNCS 0x989680 ;  /* 0x009896800000895d */ /* 0x004fea0003900000 */
[----:B------:R-:W2:Y:S02]  /*9410*/  @!P0 SYNCS.PHASECHK.TRANS64 P0, [R0+URZ+0x260], R3 ;  /* 0x00026003000085a7 */ /* 0x000ea400080010ff */
[----:B--2---:R-:W-:Y:S05]  /*9420*/  @!P0 BRA `(.L_x_210) ;  /* 0xfffffffc00f08947 */ /* 0x004fea000383ffff */
[----:B------:R-:W-:Y:S05]  /*9430*/  BRA `(.L_x_76) ;  /* 0xffffffa800747947 */ /* 0x000fea000383ffff */
.L_x_84:
[----:B-1----:R1:W2:Y:S02]  /*9440*/  SYNCS.PHASECHK.TRANS64.TRYWAIT P1, [R0+URZ+0x250], R5 ;  /* 0x00025005000075a7 */ /* 0x0022a400080211ff */
[----:B--2---:R-:W-:Y:S05]  /*9450*/  @!P1 NANOSLEEP.SYNCS 0x989680 ;  /* 0x009896800000995d */ /* 0x004fea0003900000 */
[----:B------:R-:W2:Y:S02]  /*9460*/  @!P1 SYNCS.PHASECHK.TRANS64 P1, [R0+URZ+0x250], R5 ;  /* 0x00025005000095a7 */ /* 0x000ea400080210ff */
[----:B--2---:R-:W-:Y:S05]  /*9470*/  @!P1 BRA `(.L_x_84) ;  /* 0xfffffffc00f09947 */ /* 0x004fea000383ffff */
[----:B------:R-:W-:Y:S05]  /*9480*/  BRA `(.L_x_211) ;  /* 0xffffffac00cc7947 */ /* 0x000fea000383ffff */
.L_x_85:
[----:B------:R-:W-:-:S07]  /*9490*/  MOV R3, UR9 ;  /* 0x0000000900037c02 */ /* 0x000fce0008000f00 */
.L_x_212:
[----:B-1----:R1:W2:Y:S02]  /*94a0*/  SYNCS.PHASECHK.TRANS64.TRYWAIT P0, [R3+URZ+0x290], R0 ;  /* 0x00029000030075a7 */ /* 0x0022a400080011ff */
[----:B--2---:R-:W-:Y:S05]  /*94b0*/  @!P0 NANOSLEEP.SYNCS 0x989680 ;  /* 0x009896800000895d */ /* 0x004fea0003900000 */
[----:B------:R-:W2:Y:S02]  /*94c0*/  @!P0 SYNCS.PHASECHK.TRANS64 P0, [R3+URZ+0x290], R0 ;  /* 0x00029000030085a7 */ /* 0x000ea400080010ff */
[----:B--2---:R-:W-:Y:S05]  /*94d0*/  @!P0 BRA `(.L_x_212) ;  /* 0xfffffffc00f08947 */ /* 0x004fea000383ffff */
[----:B------:R-:W-:Y:S05]  /*94e0*/  BRA `(.L_x_213) ;  /* 0xffffffb000007947 */ /* 0x000fea000383ffff */
.L_x_88:
[----:B------:R-:W-:Y:S07]  /*94f0*/  MOV R0, UR7 ;  /* 0x0000000700007c02 */ /* 0x000fee0008000f00 */
.L_x_214:
[----:B-1----:R1:W2:Y:S02]  /*9500*/  SYNCS.PHASECHK.TRANS64.TRYWAIT P0, [R0+URZ], R3 ;  /* 0x00000003000075a7 */ /* 0x0022a400080011ff */
[----:B--2---:R-:W-:Y:S05]  /*9510*/  @!P0 NANOSLEEP.SYNCS 0x989680 ;  /* 0x009896800000895d */ /* 0x004fea0003900000 */
[----:B------:R-:W2:Y:S02]  /*9520*/  @!P0 SYNCS.PHASECHK.TRANS64 P0, [R0+URZ], R3 ;  /* 0x00000003000085a7 */ /* 0x000ea400080010ff */
[----:B--2---:R-:W-:Y:S05]  /*9530*/  @!P0 BRA `(.L_x_214) ;  /* 0xfffffffc00f08947 */ /* 0x004fea000383ffff */
[----:B------:R-:W-:Y:S05]  /*9540*/  BRA `(.L_x_87) ;  /* 0xffffffb000387947 */ /* 0x000fea000383ffff */
.L_x_91:
[----:B------:R-:W-:-:S07]  /*9550*/  MOV R0, UR5 ;  /* 0x0000000500007c02 */ /* 0x000fce0008000f00 */
.L_x_215:
[----:B--2---:R2:W3:Y:S02]  /*9560*/  SYNCS.PHASECHK.TRANS64.TRYWAIT P0, [R0+URZ], R3 ;  /* 0x00000003000075a7 */ /* 0x0044e400080011ff */
[----:B---3--:R-:W-:Y:S05]  /*9570*/  @!P0 NANOSLEEP.SYNCS 0x989680 ;  /* 0x009896800000895d */ /* 0x008fea0003900000 */
[----:B------:R-:W3:Y:S02]  /*9580*/  @!P0 SYNCS.PHASECHK.TRANS64 P0, [R0+URZ], R3 ;  /* 0x00000003000085a7 */ /* 0x000ee400080010ff */
[----:B---3--:R-:W-:Y:S05]  /*9590*/  @!P0 BRA `(.L_x_215) ;  /* 0xfffffffc00f08947 */ /* 0x008fea000383ffff */
[----:B------:R-:W-:Y:S05]  /*95a0*/  BRA `(.L_x_216) ;  /* 0xffffffb000d87947 */ /* 0x000fea000383ffff */
.L_x_92:
[----:B------:R-:W-:-:S07]  /*95b0*/  MOV R0, UR5 ;  /* 0x0000000500007c02 */ /* 0x000fce0008000f00 */
.L_x_217:
[----:B--2---:R2:W3:Y:S02]  /*95c0*/  SYNCS.PHASECHK.TRANS64.TRYWAIT P0, [R0+URZ], R3 ;  /* 0x00000003000075a7 */ /* 0x0044e400080011ff */
[----:B---3--:R-:W-:Y:S05]  /*95d0*/  @!P0 NANOSLEEP.SYNCS 0x989680 ;  /* 0x009896800000895d */ /* 0x008fea0003900000 */
[----:B------:R-:W3:Y:S02]  /*95e0*/  @!P0 SYNCS.PHASECHK.TRANS64 P0, [R0+URZ], R3 ;  /* 0x00000003000085a7 */ /* 0x000ee400080010ff */
[----:B---3--:R-:W-:Y:S05]  /*95f0*/  @!P0 BRA `(.L_x_217) ;  /* 0xfffffffc00f08947 */ /* 0x008fea000383ffff */
[----:B------:R-:W-:Y:S05]  /*9600*/  BRA `(.L_x_218) ;  /* 0xffffffb000e47947 */ /* 0x000fea000383ffff */
.L_x_93:
[----:B------:R-:W-:-:S07]  /*9610*/  MOV R0, UR5 ;  /* 0x0000000500007c02 */ /* 0x000fce0008000f00 */
.L_x_219:
[----:B--2---:R2:W3:Y:S02]  /*9620*/  SYNCS.PHASECHK.TRANS64.TRYWAIT P0, [R0+URZ], R3 ;  /* 0x00000003000075a7 */ /* 0x0044e400080011ff */
[----:B---3--:R-:W-:Y:S05]  /*9630*/  @!P0 NANOSLEEP.SYNCS 0x989680 ;  /* 0x009896800000895d */ /* 0x008fea0003900000 */
[----:B------:R-:W3:Y:S02]  /*9640*/  @!P0 SYNCS.PHASECHK.TRANS64 P0, [R0+URZ], R3 ;  /* 0x00000003000085a7 */ /* 0x000ee400080010ff */
[----:B---3--:R-:W-:Y:S05]  /*9650*/  @!P0 BRA `(.L_x_219) ;  /* 0xfffffffc00f08947 */ /* 0x008fea000383ffff */
[----:B------:R-:W-:Y:S05]  /*9660*/  BRA `(.L_x_220) ;  /* 0xffffffb000f07947 */ /* 0x000fea000383ffff */
.L_x_94:
[----:B------:R-:W-:-:S07]  /*9670*/  MOV R0, UR7 ;  /* 0x0000000700007c02 */ /* 0x000fce0008000f00 */
.L_x_221:
[----:B--2---:R2:W3:Y:S02]  /*9680*/  SYNCS.PHASECHK.TRANS64.TRYWAIT P0, [R0+URZ], R3 ;  /* 0x00000003000075a7 */ /* 0x0044e400080011ff */
[----:B---3--:R-:W-:Y:S05]  /*9690*/  @!P0 NANOSLEEP.SYNCS 0x989680 ;  /* 0x009896800000895d */ /* 0x008fea0003900000 */
[----:B------:R-:W3:Y:S02]  /*96a0*/  @!P0 SYNCS.PHASECHK.TRANS64 P0, [R0+URZ], R3 ;  /* 0x00000003000085a7 */ /* 0x000ee400080010ff */
[----:B---3--:R-:W-:Y:S05]  /*96b0*/  @!P0 BRA `(.L_x_221) ;  /* 0xfffffffc00f08947 */ /* 0x008fea000383ffff */
[----:B------:R-:W-:Y:S05]  /*96c0*/  BRA `(.L_x_222) ;  /* 0xffffffb000fc7947 */ /* 0x000fea000383ffff */
.L_x_99:
[----:B--2---:R2:W3:Y:S02]  /*96d0*/  SYNCS.PHASECHK.TRANS64.TRYWAIT P0, [R0+URZ+0x250], R3 ;  /* 0x00025003000075a7 */ /* 0x0044e400080011ff */
[----:B---3--:R-:W-:Y:S05]  /*96e0*/  @!P0 NANOSLEEP.SYNCS 0x989680 ;  /* 0x009896800000895d */ /* 0x008fea0003900000 */
[----:B------:R-:W3:Y:S02]  /*96f0*/  @!P0 SYNCS.PHASECHK.TRANS64 P0, [R0+URZ+0x250], R3 ;  /* 0x00025003000085a7 */ /* 0x000ee400080010ff */
[----:B---3--:R-:W-:Y:S05]  /*9700*/  @!P0 BRA `(.L_x_99) ;  /* 0xfffffffc00f08947 */ /* 0x008fea000383ffff */
[----:B------:R-:W-:Y:S05]  /*9710*/  BRA `(.L_x_223) ;  /* 0xffffffb800007947 */ /* 0x000fea000383ffff */
.L_x_102:
[----:B------:R-:W-:Y:S07]  /*9720*/  MOV R0, UR7 ;  /* 0x0000000700007c02 */ /* 0x000fee0008000f00 */
.L_x_224:
[----:B--2---:R2:W3:Y:S02]  /*9730*/  SYNCS.PHASECHK.TRANS64.TRYWAIT P0, [R0+URZ+0x248], R3 ;  /* 0x00024803000075a7 */ /* 0x0044e400080011ff */
[----:B---3--:R-:W-:Y:S05]  /*9740*/  @!P0 NANOSLEEP.SYNCS 0x989680 ;  /* 0x009896800000895d */ /* 0x008fea0003900000 */
[----:B------:R-:W3:Y:S02]  /*9750*/  @!P0 SYNCS.PHASECHK.TRANS64 P0, [R0+URZ+0x248], R3 ;  /* 0x00024803000085a7 */ /* 0x000ee400080010ff */
[----:B---3--:R-:W-:Y:S05]  /*9760*/  @!P0 BRA `(.L_x_224) ;  /* 0xfffffffc00f08947 */ /* 0x008fea000383ffff */
[----:B------:R-:W-:Y:S05]  /*9770*/  BRA `(.L_x_101) ;  /* 0xffffffb800e07947 */ /* 0x000fea000383ffff */
.L_x_105:
[----:B--2---:R-:W-:Y:S07]  /*9780*/  MOV R3, UR7 ;  /* 0x0000000700037c02 */ /* 0x004fee0008000f00 */
.L_x_225:
[----:B-1----:R1:W2:Y:S02]  /*9790*/  SYNCS.PHASECHK.TRANS64.TRYWAIT P0, [R3+URZ+0x230], R12 ;  /* 0x0002300c030075a7 */ /* 0x0022a400080011ff */
[----:B--2---:R-:W-:Y:S05]  /*97a0*/  @!P0 NANOSLEEP.SYNCS 0x989680 ;  /* 0x009896800000895d */ /* 0x004fea0003900000 */
[----:B------:R-:W2:Y:S02]  /*97b0*/  @!P0 SYNCS.PHASECHK.TRANS64 P0, [R3+URZ+0x230], R12 ;  /* 0x0002300c030085a7 */ /* 0x000ea400080010ff */
[----:B--2---:R-:W-:Y:S05]  /*97c0*/  @!P0 BRA `(.L_x_225) ;  /* 0xfffffffc00f08947 */ /* 0x004fea000383ffff */
[----:B------:R-:W-:Y:S05]  /*97d0*/  BRA `(.L_x_226) ;  /* 0xffffffbc00587947 */ /* 0x000fea000383ffff */
.L_x_106:
[----:B------:R-:W-:Y:S07]  /*97e0*/  MOV R3, UR7 ;  /* 0x0000000700037c02 */ /* 0x000fee0008000f00 */
.L_x_227:
[----:B-1----:R1:W2:Y:S02]  /*97f0*/  SYNCS.PHASECHK.TRANS64.TRYWAIT P0, [R3+URZ+0x238], R12 ;  /* 0x0002380c030075a7 */ /* 0x0022a400080011ff */
[----:B--2---:R-:W-:Y:S05]  /*9800*/  @!P0 NANOSLEEP.SYNCS 0x989680 ;  /* 0x009896800000895d */ /* 0x004fea0003900000 */
[----:B------:R-:W2:Y:S02]  /*9810*/  @!P0 SYNCS.PHASECHK.TRANS64 P0, [R3+URZ+0x238], R12 ;  /* 0x0002380c030085a7 */ /* 0x000ea400080010ff */
[----:B--2---:R-:W-:Y:S05]  /*9820*/  @!P0 BRA `(.L_x_227) ;  /* 0xfffffffc00f08947 */ /* 0x004fea000383ffff */
[----:B------:R-:W-:Y:S05]  /*9830*/  BRA `(.L_x_228) ;  /* 0xffffffbc00d87947 */ /* 0x000fea000383ffff */
.L_x_108:
[----:B------:R-:W-:-:S07]  /*9840*/  MOV R0, UR7 ;  /* 0x0000000700007c02 */ /* 0x000fce0008000f00 */
.L_x_229:
[----:B-1----:R1:W3:Y:S02]  /*9850*/  SYNCS.PHASECHK.TRANS64.TRYWAIT P0, [R0+URZ+0x230], R3 ;  /* 0x00023003000075a7 */ /* 0x0022e400080011ff */
[----:B---3--:R-:W-:Y:S05]  /*9860*/  @!P0 NANOSLEEP.SYNCS 0x989680 ;  /* 0x009896800000895d */ /* 0x008fea0003900000 */
[----:B------:R-:W3:Y:S02]  /*9870*/  @!P0 SYNCS.PHASECHK.TRANS64 P0, [R0+URZ+0x230], R3 ;  /* 0x00023003000085a7 */ /* 0x000ee400080010ff */
[----:B---3--:R-:W-:Y:S05]  /*9880*/  @!P0 BRA `(.L_x_229) ;  /* 0xfffffffc00f08947 */ /* 0x008fea000383ffff */
[----:B------:R-:W-:Y:S05]  /*9890*/  BRA `(.L_x_230) ;  /* 0xffffffc000487947 */ /* 0x000fea000383ffff */
.L_x_110:
[----:B--2---:R2:W4:Y:S02]  /*98a0*/  SYNCS.PHASECHK.TRANS64.TRYWAIT P0, [R0+URZ+0x250], R3 ;  /* 0x00025003000075a7 */ /* 0x00452400080011ff */
[----:B----4-:R-:W-:Y:S05]  /*98b0*/  @!P0 NANOSLEEP.SYNCS 0x989680 ;  /* 0x009896800000895d */ /* 0x010fea0003900000 */
[----:B------:R-:W4:Y:S02]  /*98c0*/  @!P0 SYNCS.PHASECHK.TRANS64 P0, [R0+URZ+0x250], R3 ;  /* 0x00025003000085a7 */ /* 0x000f2400080010ff */
[----:B----4-:R-:W-:Y:S05]  /*98d0*/  @!P0 BRA `(.L_x_110) ;  /* 0xfffffffc00f08947 */ /* 0x010fea000383ffff */
[----:B------:R-:W-:Y:S05]  /*98e0*/  BRA `(.L_x_231) ;  /* 0xffffffc400147947 */ /* 0x000fea000383ffff */
.L_x_121:
[----:B-1----:R1:W3:Y:S02]  /*98f0*/  SYNCS.PHASECHK.TRANS64.TRYWAIT P1, [R0+URZ+0x220], R3 ;  /* 0x00022003000075a7 */ /* 0x0022e400080211ff */
[----:B---3--:R-:W-:Y:S05]  /*9900*/  @!P1 NANOSLEEP.SYNCS 0x989680 ;  /* 0x009896800000995d */ /* 0x008fea0003900000 */
[----:B------:R-:W3:Y:S02]  /*9910*/  @!P1 SYNCS.PHASECHK.TRANS64 P1, [R0+URZ+0x220], R3 ;  /* 0x00022003000095a7 */ /* 0x000ee400080210ff */
[----:B---3--:R-:W-:Y:S05]  /*9920*/  @!P1 BRA `(.L_x_121) ;  /* 0xfffffffc00f09947 */ /* 0x008fea000383ffff */
[----:B------:R-:W-:Y:S05]  /*9930*/  BRA `(.L_x_120) ;  /* 0xffffffd0002c7947 */ /* 0x000fea000383ffff */
.L_x_123:
[----:B-1----:R1:W4:Y:S02]  /*9940*/  SYNCS.PHASECHK.TRANS64.TRYWAIT P0, [R113+URZ+0x270], R2 ;  /* 0x00027002710075a7 */ /* 0x00232400080011ff */
[----:B----4-:R-:W-:Y:S05]  /*9950*/  @!P0 NANOSLEEP.SYNCS 0x989680 ;  /* 0x009896800000895d */ /* 0x010fea0003900000 */
[----:B------:R-:W4:Y:S02]  /*9960*/  @!P0 SYNCS.PHASECHK.TRANS64 P0, [R113+URZ+0x270], R2 ;  /* 0x00027002710085a7 */ /* 0x000f2400080010ff */
[----:B----4-:R-:W-:Y:S05]  /*9970*/  @!P0 BRA `(.L_x_123) ;  /* 0xfffffffc00f08947 */ /* 0x010fea000383ffff */
[----:B------:R-:W-:Y:S05]  /*9980*/  BRA `(.L_x_122) ;  /* 0xffffffd000807947 */ /* 0x000fea000383ffff */
.L_x_131:
[----:B--2---:R2:W3:Y:S02]  /*9990*/  SYNCS.PHASECHK.TRANS64.TRYWAIT P0, [R32+URZ+0x220], R3 ;  /* 0x00022003200075a7 */ /* 0x0044e400080011ff */
[----:B---3--:R-:W-:Y:S05]  /*99a0*/  @!P0 NANOSLEEP.SYNCS 0x989680 ;  /* 0x009896800000895d */ /* 0x008fea0003900000 */
[----:B------:R-:W3:Y:S02]  /*99b0*/  @!P0 SYNCS.PHASECHK.TRANS64 P0, [R32+URZ+0x220], R3 ;  /* 0x00022003200085a7 */ /* 0x000ee400080010ff */
[----:B---3--:R-:W-:Y:S05]  /*99c0*/  @!P0 BRA `(.L_x_131) ;  /* 0xfffffffc00f08947 */ /* 0x008fea000383ffff */
[----:B------:R-:W-:Y:S05]  /*99d0*/  BRA `(.L_x_130) ;  /* 0xffffffdc00707947 */ /* 0x000fea000383ffff */
        .weak           $__internal_0_$__cuda_sm10x_tcgen05_guardrail_trap_col_being_dealloced_not_returned_by_alloc
        .type           $__internal_0_$__cuda_sm10x_tcgen05_guardrail_trap_col_being_dealloced_not_returned_by_alloc,@function
        .size           $__internal_0_$__cuda_sm10x_tcgen05_guardrail_trap_col_being_dealloced_not_returned_by_alloc,($__internal_1_$__cuda_sm10x_tcgen05_guardrail_trap_phase_invalid_during_alloc - $__internal_0_$__cuda_sm10x_tcgen05_guardrail_trap_col_being_dealloced_not_returned_by_alloc)
$__internal_0_$__cuda_sm10x_tcgen05_guardrail_trap_col_being_dealloced_not_returned_by_alloc:
[----:B------:R-:W-:Y:S05]  /*99e0*/  BPT.TRAP 0x1 ;  /* 0x000000040000795c */ /* 0x000fea0000300000 */
[----:B------:R-:W-:-:S04]  /*99f0*/  HFMA2 R3, -RZ, RZ, 0, 0 ;  /* 0x00000000ff037431 */ /* 0x000fc800000001ff */
[----:B------:R-:W-:Y:S05]  /*9a00*/  RET.REL.NODEC R2 `(_ZN7cutlass13device_kernelINS_4gemm6kernel13GemmUniversalIN4cute5tupleIJiiiiEEENS1_10collective13CollectiveMmaINS1_35MainloopSm100TmaUmmaWarpSpecializedILi34ELi2ELi4ENS5_IJNS4_1CILi1EEESB_SB_EEEEENS5_IJNSA_ILi64EEENSA_ILi128EEENSA_ILi32EEEEEENS_12float_e4m3_tENS5_IJlSB_lEEESI_SJ_NS4_8TiledMMAINS4_8MMA_AtomIJNS4_10MMA_TraitsINS4_19SM100_MMA_F8F6F4_SSEJSI_SI_fSE_SF_NS4_17integral_constantINS4_4UMMA5MajorELSQ_0EEESR_NSO_INSP_7ScaleInELSS_0EEEST_EEEEEENS4_6LayoutISC_NS5_IJNSA_ILi0EEESX_SX_EEEEENS5_IJNS4_10UnderscoreES10_S10_EEEEENS4_13SM90_TMA_LOADENS4_14ComposedLayoutINS4_7SwizzleILi1ELi4ELi3EEENS4_18smem_ptr_flag_bitsILi8EEENSW_INS5_IJNSA_ILi8EEESG_EEENS5_IJSG_SB_EEEEEEEvNS4_8identityES13_S1D_vS1E_EENS_8epilogue10collective18CollectiveEpilogueINS1G_23Sm100TmaWarpSpecializedILi2ELi2ELi32ELb0ELb0EEEJSH_NS5_IJNSW_ISE_SB_EES1L_EEESI_SJ_SI_SJ_NS1G_6fusion15FusionCallbacksIS1K_NS1N_17LinearCombinationISI_fSI_fLNS_15FloatRoundStyleE2EEESH_S1M_JEEENS4_5SM1004TMEM4LOAD26SM100_TMEM_LOAD_16dp32b32xES13_NS14_INS15_ILi2ELi4ELi3EEES18_NSW_INS5_IJS19_SE_EEENS5_IJSE_SB_EEEEEEENS4_39AutoVectorizingCopyWithAssumedAlignmentILi128EEENS4_14SM90_TMA_STOREES21_S23_S23_EEEvvEEEEvNT_6ParamsE) ;  /* 0xffffff64027c7950 */ /* 0x000fea0003c3ffff */
        .weak           $__internal_1_$__cuda_sm10x_tcgen05_guardrail_trap_phase_invalid_during_alloc
        .type           $__internal_1_$__cuda_sm10x_tcgen05_guardrail_trap_phase_invalid_during_alloc,@function
        .size           $__internal_1_$__cuda_sm10x_tcgen05_guardrail_trap_phase_invalid_during_alloc,($__internal_2_$__cuda_sm10x_tcgen05_guardrail_trap_unallocated_columns_being_dealloced - $__internal_1_$__cuda_sm10x_tcgen05_guardrail_trap_phase_invalid_during_alloc)
$__internal_1_$__cuda_sm10x_tcgen05_guardrail_trap_phase_invalid_during_alloc:
[----:B------:R-:W-:Y:S05]  /*9a10*/  BPT.TRAP 0x1 ;  /* 0x000000040000795c */ /* 0x000fea0000300000 */
[----:B------:R-:W-:-:S04]  /*9a20*/  MOV R3, 0x0 ;  /* 0x0000000000037802 */ /* 0x000fc80000000f00 */
[----:B------:R-:W-:Y:S05]  /*9a30*/  RET.REL.NODEC R2 `(_ZN7cutlass13device_kernelINS_4gemm6kernel13GemmUniversalIN4cute5tupleIJiiiiEEENS1_10collective13CollectiveMmaINS1_35MainloopSm100TmaUmmaWarpSpecializedILi34ELi2ELi4ENS5_IJNS4_1CILi1EEESB_SB_EEEEENS5_IJNSA_ILi64EEENSA_ILi128EEENSA_ILi32EEEEEENS_12float_e4m3_tENS5_IJlSB_lEEESI_SJ_NS4_8TiledMMAINS4_8MMA_AtomIJNS4_10MMA_TraitsINS4_19SM100_MMA_F8F6F4_SSEJSI_SI_fSE_SF_NS4_17integral_constantINS4_4UMMA5MajorELSQ_0EEESR_NSO_INSP_7ScaleInELSS_0EEEST_EEEEEENS4_6LayoutISC_NS5_IJNSA_ILi0EEESX_SX_EEEEENS5_IJNS4_10UnderscoreES10_S10_EEEEENS4_13SM90_TMA_LOADENS4_14ComposedLayoutINS4_7SwizzleILi1ELi4ELi3EEENS4_18smem_ptr_flag_bitsILi8EEENSW_INS5_IJNSA_ILi8EEESG_EEENS5_IJSG_SB_EEEEEEEvNS4_8identityES13_S1D_vS1E_EENS_8epilogue10collective18CollectiveEpilogueINS1G_23Sm100TmaWarpSpecializedILi2ELi2ELi32ELb0ELb0EEEJSH_NS5_IJNSW_ISE_SB_EES1L_EEESI_SJ_SI_SJ_NS1G_6fusion15FusionCallbacksIS1K_NS1N_17LinearCombinationISI_fSI_fLNS_15FloatRoundStyleE2EEESH_S1M_JEEENS4_5SM1004TMEM4LOAD26SM100_TMEM_LOAD_16dp32b32xES13_NS14_INS15_ILi2ELi4ELi3EEES18_NSW_INS5_IJS19_SE_EEENS5_IJSE_SB_EEEEEEENS4_39AutoVectorizingCopyWithAssumedAlignmentILi128EEENS4_14SM90_TMA_STOREES21_S23_S23_EEEvvEEEEvNT_6ParamsE) ;  /* 0xffffff6402707950 */ /* 0x000fea0003c3ffff */
        .weak           $__internal_2_$__cuda_sm10x_tcgen05_guardrail_trap_unallocated_columns_being_dealloced
        .type           $__internal_2_$__cuda_sm10x_tcgen05_guardrail_trap_unallocated_columns_being_dealloced,@function
        .size           $__internal_2_$__cuda_sm10x_tcgen05_guardrail_trap_unallocated_columns_being_dealloced,(.L_x_233 - $__internal_2_$__cuda_sm10x_tcgen05_guardrail_trap_unallocated_columns_being_dealloced)
$__internal_2_$__cuda_sm10x_tcgen05_guardrail_trap_unallocated_columns_being_dealloced:
[----:B------:R-:W-:Y:S05]  /*9a40*/  BPT.TRAP 0x1 ;  /* 0x000000040000795c */ /* 0x000fea0000300000 */
[----:B------:R-:W-:-:S04]  /*9a50*/  HFMA2 R3, -RZ, RZ, 0, 0 ;  /* 0x00000000ff037431 */ /* 0x000fc800000001ff */
[----:B------:R-:W-:Y:S05]  /*9a60*/  RET.REL.NODEC R2 `(_ZN7cutlass13device_kernelINS_4gemm6kernel13GemmUniversalIN4cute5tupleIJiiiiEEENS1_10collective13CollectiveMmaINS1_35MainloopSm100TmaUmmaWarpSpecializedILi34ELi2ELi4ENS5_IJNS4_1CILi1EEESB_SB_EEEEENS5_IJNSA_ILi64EEENSA_ILi128EEENSA_ILi32EEEEEENS_12float_e4m3_tENS5_IJlSB_lEEESI_SJ_NS4_8TiledMMAINS4_8MMA_AtomIJNS4_10MMA_TraitsINS4_19SM100_MMA_F8F6F4_SSEJSI_SI_fSE_SF_NS4_17integral_constantINS4_4UMMA5MajorELSQ_0EEESR_NSO_INSP_7ScaleInELSS_0EEEST_EEEEEENS4_6LayoutISC_NS5_IJNSA_ILi0EEESX_SX_EEEEENS5_IJNS4_10UnderscoreES10_S10_EEEEENS4_13SM90_TMA_LOADENS4_14ComposedLayoutINS4_7SwizzleILi1ELi4ELi3EEENS4_18smem_ptr_flag_bitsILi8EEENSW_INS5_IJNSA_ILi8EEESG_EEENS5_IJSG_SB_EEEEEEEvNS4_8identityES13_S1D_vS1E_EENS_8epilogue10collective18CollectiveEpilogueINS1G_23Sm100TmaWarpSpecializedILi2ELi2ELi32ELb0ELb0EEEJSH_NS5_IJNSW_ISE_SB_EES1L_EEESI_SJ_SI_SJ_NS1G_6fusion15FusionCallbacksIS1K_NS1N_17LinearCombinationISI_fSI_fLNS_15FloatRoundStyleE2EEESH_S1M_JEEENS4_5SM1004TMEM4LOAD26SM100_TMEM_LOAD_16dp32b32xES13_NS14_INS15_ILi2ELi4ELi3EEES18_NSW_INS5_IJS19_SE_EEENS5_IJSE_SB_EEEEEEENS4_39AutoVectorizingCopyWithAssumedAlignmentILi128EEENS4_14SM90_TMA_STOREES21_S23_S23_EEEvvEEEEvNT_6ParamsE) ;  /* 0xffffff6402647950 */ /* 0x000fea0003c3ffff */
.L_x_232:
[----:B------:R-:W-:-:S00]  /*9a70*/  BRA `(.L_x_232) ;  /* 0xfffffffc00fc7947 */ /* 0x000fc0000383ffff */
[----:B------:R-:W-:-:S00]  /*9a80*/  NOP ;  /* 0x0000000000007918 */ /* 0x000fc00000000000 */
[----:B------:R-:W-:-:S00]  /*9a90*/  NOP ;  /* 0x0000000000007918 */ /* 0x000fc00000000000 */
[----:B------:R-:W-:-:S00]  /*9aa0*/  NOP ;  /* 0x0000000000007918 */ /* 0x000fc00000000000 */
[----:B------:R-:W-:-:S00]  /*9ab0*/  NOP ;  /* 0x0000000000007918 */ /* 0x000fc00000000000 */
[----:B------:R-:W-:-:S00]  /*9ac0*/  NOP ;  /* 0x0000000000007918 */ /* 0x000fc00000000000 */
[----:B------:R-:W-:-:S00]  /*9ad0*/  NOP ;  /* 0x0000000000007918 */ /* 0x000fc00000000000 */
[----:B------:R-:W-:-:S00]  /*9ae0*/  NOP ;  /* 0x0000000000007918 */ /* 0x000fc00000000000 */
[----:B------:R-:W-:-:S00]  /*9af0*/  NOP ;  /* 0x0000000000007918 */ /* 0x000fc00000000000 */
.L_x_233:


//--------------------- .nv.global.init           --------------------------
	.section	.nv.global.init,"aw",@progbits
.nv.global.init:
	.type		$str$27,@object
	.size		$str$27,($str$28 - $str$27)
$str$27:
        /*0000*/ 	.byte	0x28, 0x61, 0x64, 0x64, 0x72, 0x65, 0x73, 0x73, 0x20, 0x26, 0x20, 0x6d, 0x61, 0x73, 0x6b, 0x29
        /*0010*/ 	.byte	0x20, 0x3d, 0x3d, 0x20, 0x30, 0x00
	.type		$str$28,@object
	.size		$str$28,($str$26 - $str$28)
$str$28:
        /*0016*/ 	.byte	0x2f, 0x74, 0x6d, 0x70, 0x2f, 0x63, 0x75, 0x74, 0x6c, 0x61, 0x73, 0x73, 0x5f, 0x73, 0x77, 0x65
        /*0026*/ 	.byte	0x65, 0x70, 0x5f, 0x73, 0x72, 0x63, 0x2f, 0x69, 0x6e, 0x63, 0x6c, 0x75, 0x64, 0x65, 0x2f, 0x63
        /*0036*/ 	.byte	0x75, 0x74, 0x65, 0x2f, 0x70, 0x6f, 0x69, 0x6e, 0x74, 0x65, 0x72, 0x5f, 0x66, 0x6c, 0x61, 0x67
        /*0046*/ 	.byte	0x67, 0x65, 0x64, 0x2e, 0x68, 0x70, 0x70, 0x00
	.type		$str$26,@object
	.size		$str$26,($str$25 - $str$26)
$str$26:
        /*004e*/ 	.byte	0x2f, 0x74, 0x6d, 0x70, 0x2f, 0x63, 0x75, 0x74, 0x6c, 0x61, 0x73, 0x73, 0x5f, 0x73, 0x77, 0x65
        /*005e*/ 	.byte	0x65, 0x70, 0x5f, 0x73, 0x72, 0x63, 0x2f, 0x69, 0x6e, 0x63, 0x6c, 0x75, 0x64, 0x65, 0x2f, 0x63
        /*006e*/ 	.byte	0x75, 0x74, 0x65, 0x2f, 0x61, 0x74, 0x6f, 0x6d, 0x2f, 0x63, 0x6f, 0x70, 0x79, 0x5f, 0x74, 0x72
        /*007e*/ 	.byte	0x61, 0x69, 0x74, 0x73, 0x5f, 0x73, 0x6d, 0x31, 0x30, 0x30, 0x2e, 0x68, 0x70, 0x70, 0x00
	.type		$str$25,@object
	.size		$str$25,(__unnamed_1 - $str$25)
$str$25:
        /*008d*/ 	.byte	0x28, 0x28, 0x75, 0x69, 0x6e, 0x74, 0x33, 0x32, 0x5f, 0x74, 0x28, 0x74, 0x68, 0x72, 0x65, 0x61
        /*009d*/ 	.byte	0x64, 0x49, 0x64, 0x78, 0x2e, 0x78, 0x29, 0x20, 0x2f, 0x20, 0x33, 0x32, 0x29, 0x20, 0x25, 0x20
        /*00ad*/ 	.byte	0x34, 0x29, 0x20, 0x3d, 0x3d, 0x20, 0x28, 0x28, 0x28, 0x74, 0x6d, 0x65, 0x6d, 0x5f, 0x61, 0x64
        /*00bd*/ 	.byte	0x64, 0x72, 0x20, 0x3e, 0x3e, 0x20, 0x31, 0x36, 0x29, 0x20, 0x2f, 0x20, 0x33, 0x32, 0x29, 0x20
        /*00cd*/ 	.byte	0x25, 0x20, 0x34, 0x29, 0x00
	.type		__unnamed_1,@object
	.size		__unnamed_1,(__unnamed_2 - __unnamed_1)
__unnamed_1:
        /*00d2*/ 	.byte	0x61, 0x75, 0x74, 0x6f, 0x20, 0x63, 0x75, 0x74, 0x65, 0x3a, 0x3a, 0x61, 0x73, 0x5f, 0x70, 0x6f
        /* <DEDUP_REMOVED lines=24> */
        /*0262*/ 	.byte	0x3c, 0x34, 0x30, 0x39, 0x36, 0x3e, 0x3e, 0x3e, 0x3e, 0x5d, 0x00
	.type		__unnamed_2,@object
	.size		__unnamed_2,(.L_2 - __unnamed_2)
__unnamed_2:
        /* <DEDUP_REMOVED lines=40> */
        /*04ed*/ 	.byte	0x74, 0x65, 0x3a, 0x3a, 0x43, 0x3c, 0x30, 0x3e, 0x3e, 0x3e, 0x3e, 0x5d, 0x00
.L_2:


//--------------------- .nv.shared._ZN7cutlass13device_kernelINS_4gemm6kernel13GemmUniversalIN4cute5tupleIJiiiiEEENS1_10collective13CollectiveMmaINS1_35MainloopSm100TmaUmmaWarpSpecializedILi34ELi2ELi4ENS5_IJNS4_1CILi1EEESB_SB_EEEEENS5_IJNSA_ILi64EEENSA_ILi128EEENSA_ILi32EEEEEENS_12float_e4m3_tENS5_IJlSB_lEEESI_SJ_NS4_8TiledMMAINS4_8MMA_AtomIJNS4_10MMA_TraitsINS4_19SM100_MMA_F8F6F4_SSEJSI_SI_fSE_SF_NS4_17integral_constantINS4_4UMMA5MajorELSQ_0EEESR_NSO_INSP_7ScaleInELSS_0EEEST_EEEEEENS4_6LayoutISC_NS5_IJNSA_ILi0EEESX_SX_EEEEENS5_IJNS4_10UnderscoreES10_S10_EEEEENS4_13SM90_TMA_LOADENS4_14ComposedLayoutINS4_7SwizzleILi1ELi4ELi3EEENS4_18smem_ptr_flag_bitsILi8EEENSW_INS5_IJNSA_ILi8EEESG_EEENS5_IJSG_SB_EEEEEEEvNS4_8identityES13_S1D_vS1E_EENS_8epilogue10collective18CollectiveEpilogueINS1G_23Sm100TmaWarpSpecializedILi2ELi2ELi32ELb0ELb0EEEJSH_NS5_IJNSW_ISE_SB_EES1L_EEESI_SJ_SI_SJ_NS1G_6fusion15FusionCallbacksIS1K_NS1N_17LinearCombinationISI_fSI_fLNS_15FloatRoundStyleE2EEESH_S1M_JEEENS4_5SM1004TMEM4LOAD26SM100_TMEM_LOAD_16dp32b32xES13_NS14_INS15_ILi2ELi4ELi3EEES18_NSW_INS5_IJS19_SE_EEENS5_IJSE_SB_EEEEEEENS4_39AutoVectorizingCopyWithAssumedAlignmentILi128EEENS4_14SM90_TMA_STOREES21_S23_S23_EEEvvEEEEvNT_6ParamsE --------------------------
	.section	.nv.shared._ZN7cutlass13device_kernelINS_4gemm6kernel13GemmUniversalIN4cute5tupleIJiiiiEEENS1_10collective13CollectiveMmaINS1_35MainloopSm100TmaUmmaWarpSpecializedILi34ELi2ELi4ENS5_IJNS4_1CILi1EEESB_SB_EEEEENS5_IJNSA_ILi64EEENSA_ILi128EEENSA_ILi32EEEEEENS_12float_e4m3_tENS5_IJlSB_lEEESI_SJ_NS4_8TiledMMAINS4_8MMA_AtomIJNS4_10MMA_TraitsINS4_19SM100_MMA_F8F6F4_SSEJSI_SI_fSE_SF_NS4_17integral_constantINS4_4UMMA5MajorELSQ_0EEESR_NSO_INSP_7ScaleInELSS_0EEEST_EEEEEENS4_6LayoutISC_NS5_IJNSA_ILi0EEESX_SX_EEEEENS5_IJNS4_10UnderscoreES10_S10_EEEEENS4_13SM90_TMA_LOADENS4_14ComposedLayoutINS4_7SwizzleILi1ELi4ELi3EEENS4_18smem_ptr_flag_bitsILi8EEENSW_INS5_IJNSA_ILi8EEESG_EEENS5_IJSG_SB_EEEEEEEvNS4_8identityES13_S1D_vS1E_EENS_8epilogue10collective18CollectiveEpilogueINS1G_23Sm100TmaWarpSpecializedILi2ELi2ELi32ELb0ELb0EEEJSH_NS5_IJNSW_ISE_SB_EES1L_EEESI_SJ_SI_SJ_NS1G_6fusion15FusionCallbacksIS1K_NS1N_17LinearCombinationISI_fSI_fLNS_15FloatRoundStyleE2EEESH_S1M_JEEENS4_5SM1004TMEM4LOAD26SM100_TMEM_LOAD_16dp32b32xES13_NS14_INS15_ILi2ELi4ELi3EEES18_NSW_INS5_IJS19_SE_EEENS5_IJSE_SB_EEEEEEENS4_39AutoVectorizingCopyWithAssumedAlignmentILi128EEENS4_14SM90_TMA_STOREES21_S23_S23_EEEvvEEEEvNT_6ParamsE,"aw",@nobits
	.sectionflags	@""
	.align	16
	.zero		1024


//--------------------- .nv.shared.reserved.0     --------------------------
	.section	.nv.shared.reserved.0,"aw",@nobits
	.weak		__nv_reservedSMEM_offset_0_alias
	.size		__nv_reservedSMEM_offset_0_alias, 0, 64
	.other		__nv_reservedSMEM_offset_0_alias,@"STO_CUDA_RESERVED_SHARED STV_DEFAULT"
__nv_reservedSMEM_offset_0_alias:
	.zero		0
.nv.shared.reserved.0:
	.zero		64
	.weak		__nv_reservedSMEM_tcgen05_partition
	.type		__nv_reservedSMEM_tcgen05_partition,@object
	.size		__nv_reservedSMEM_tcgen05_partition,(.L_0 - __nv_reservedSMEM_tcgen05_partition)
__nv_reservedSMEM_tcgen05_partition:
	.zero		32
.L_0:


//--------------------- .nv.global                --------------------------
	.section	.nv.global,"aw",@nobits
.nv.global:
	.type		_ZN40_INTERNAL_7d55b3e0_4_k_cu_730c0d92_201664cute1_E,@object
	.size		_ZN40_INTERNAL_7d55b3e0_4_k_cu_730c0d92_201664cute1_E,(_ZN40_INTERNAL_7d55b3e0_4_k_cu_730c0d92_201664cuda3std3__45__cpo6cbeginE - _ZN40_INTERNAL_7d55b3e0_4_k_cu_730c0d92_201664cute1_E)
_ZN40_INTERNAL_7d55b3e0_4_k_cu_730c0d92_201664cute1_E:
	.zero		1
	.type		_ZN40_INTERNAL_7d55b3e0_4_k_cu_730c0d92_201664cuda3std3__45__cpo6cbeginE,@object
	.size		_ZN40_INTERNAL_7d55b3e0_4_k_cu_730c0d92_201664cuda3std3__45__cpo6cbeginE,(_ZN40_INTERNAL_7d55b3e0_4_k_cu_730c0d92_201664cuda3std3__48in_placeE - _ZN40_INTERNAL_7d55b3e0_4_k_cu_730c0d92_201664cuda3std3__45__cpo6cbeginE)
_ZN40_INTERNAL_7d55b3e0_4_k_cu_730c0d92_201664cuda3std3__45__cpo6cbeginE:
	.zero		1
	.type		_ZN40_INTERNAL_7d55b3e0_4_k_cu_730c0d92_201664cuda3std3__48in_placeE,@object
	.size		_ZN40_INTERNAL_7d55b3e0_4_k_cu_730c0d92_201664cuda3std3__48in_placeE,(_ZN40_INTERNAL_7d55b3e0_4_k_cu_730c0d92_201664cuda3std6ranges3__45__cpo9iter_moveE - _ZN40_INTERNAL_7d55b3e0_4_k_cu_730c0d92_201664cuda3std3__48in_placeE)
_ZN40_INTERNAL_7d55b3e0_4_k_cu_730c0d92_201664cuda3std3__48in_placeE:
	.zero		1
	.type		_ZN40_INTERNAL_7d55b3e0_4_k_cu_730c0d92_201664cuda3std6ranges3__45__cpo9iter_moveE,@object
	.size		_ZN40_INTERNAL_7d55b3e0_4_k_cu_730c0d92_201664cuda3std6ranges3__45__cpo9iter_moveE,(_ZN40_INTERNAL_7d55b3e0_4_k_cu_730c0d92_201664cuda3std3__45__cpo5beginE - _ZN40_INTERNAL_7d55b3e0_4_k_cu_730c0d92_201664cuda3std6ranges3__45__cpo9iter_moveE)
_ZN40_INTERNAL_7d55b3e0_4_k_cu_730c0d92_201664cuda3std6ranges3__45__cpo9iter_moveE:
	.zero		1
	.type		_ZN40_INTERNAL_7d55b3e0_4_k_cu_730c0d92_201664cuda3std3__45__cpo5beginE,@object
	.size		_ZN40_INTERNAL_7d55b3e0_4_k_cu_730c0d92_201664cuda3std3__45__cpo5beginE,(_ZN40_INTERNAL_7d55b3e0_4_k_cu_730c0d92_201664cuda3std3__442_GLOBAL__N__7d55b3e0_4_k_cu_730c0d92_201666ignoreE - _ZN40_INTERNAL_7d55b3e0_4_k_cu_730c0d92_201664cuda3std3__45__cpo5beginE)
_ZN40_INTERNAL_7d55b3e0_4_k_cu_730c0d92_201664cuda3std3__45__cpo5beginE:
	.zero		1
	.type		_ZN40_INTERNAL_7d55b3e0_4_k_cu_730c0d92_201664cuda3std3__442_GLOBAL__N__7d55b3e0_4_k_cu_730c0d92_201666ignoreE,@object
	.size		_ZN40_INTERNAL_7d55b3e0_4_k_cu_730c0d92_201664cuda3std3__442_GLOBAL__N__7d55b3e0_4_k_cu_730c0d92_201666ignoreE,(_ZN40_INTERNAL_7d55b3e0_4_k_cu_730c0d92_201664cute7productE - _ZN40_INTERNAL_7d55b3e0_4_k_cu_730c0d92_201664cuda3std3__442_GLOBAL__N__7d55b3e0_4_k_cu_730c0d92_201666ignoreE)
_ZN40_INTERNAL_7d55b3e0_4_k_cu_730c0d92_201664cuda3std3__442_GLOBAL__N__7d55b3e0_4_k_cu_730c0d92_201666ignoreE:
	.zero		1
	.type		_ZN40_INTERNAL_7d55b3e0_4_k_cu_730c0d92_201664cute7productE,@object
	.size		_ZN40_INTERNAL_7d55b3e0_4_k_cu_730c0d92_201664cute7productE,(_ZN40_INTERNAL_7d55b3e0_4_k_cu_730c0d92_201664cuda3std3__45__cpo3endE - _ZN40_INTERNAL_7d55b3e0_4_k_cu_730c0d92_201664cute7productE)
_ZN40_INTERNAL_7d55b3e0_4_k_cu_730c0d92_201664cute7productE:
	.zero		1
	.type		_ZN40_INTERNAL_7d55b3e0_4_k_cu_730c0d92_201664cuda3std3__45__cpo3endE,@object
	.size		_ZN40_INTERNAL_7d55b3e0_4_k_cu_730c0d92_201664cuda3std3__45__cpo3endE,(_ZN40_INTERNAL_7d55b3e0_4_k_cu_730c0d92_201664cuda3std3__419piecewise_constructE - _ZN40_INTERNAL_7d55b3e0_4_k_cu_730c0d92_201664cuda3std3__45__cpo3endE)
_ZN40_INTERNAL_7d55b3e0_4_k_cu_730c0d92_201664cuda3std3__45__cpo3endE:
	.zero		1
	.type		_ZN40_INTERNAL_7d55b3e0_4_k_cu_730c0d92_201664cuda3std3__419piecewise_constructE,@object
	.size		_ZN40_INTERNAL_7d55b3e0_4_k_cu_730c0d92_201664cuda3std3__419piecewise_constructE,(_ZN40_INTERNAL_7d55b3e0_4_k_cu_730c0d92_201664cuda3std3__45__cpo4cendE - _ZN40_INTERNAL_7d55b3e0_4_k_cu_730c0d92_201664cuda3std3__419piecewise_constructE)
_ZN40_INTERNAL_7d55b3e0_4_k_cu_730c0d92_201664cuda3std3__419piecewise_constructE:
	.zero		1
	.type		_ZN40_INTERNAL_7d55b3e0_4_k_cu_730c0d92_201664cuda3std3__45__cpo4cendE,@object
	.size		_ZN40_INTERNAL_7d55b3e0_4_k_cu_730c0d92_201664cuda3std3__45__cpo4cendE,(_ZN40_INTERNAL_7d55b3e0_4_k_cu_730c0d92_201664cuda3std6ranges3__45__cpo4swapE - _ZN40_INTERNAL_7d55b3e0_4_k_cu_730c0d92_201664cuda3std3__45__cpo4cendE)
_ZN40_INTERNAL_7d55b3e0_4_k_cu_730c0d92_201664cuda3std3__45__cpo4cendE:
	.zero		1
	.type		_ZN40_INTERNAL_7d55b3e0_4_k_cu_730c0d92_201664cuda3std6ranges3__45__cpo4swapE,@object
	.size		_ZN40_INTERNAL_7d55b3e0_4_k_cu_730c0d92_201664cuda3std6ranges3__45__cpo4swapE,(.L_10 - _ZN40_INTERNAL_7d55b3e0_4_k_cu_730c0d92_201664cuda3std6ranges3__45__cpo4swapE)
_ZN40_INTERNAL_7d55b3e0_4_k_cu_730c0d92_201664cuda3std6ranges3__45__cpo4swapE:
	.zero		1
.L_10:


//--------------------- .nv.constant0._ZN7cutlass13device_kernelINS_4gemm6kernel13GemmUniversalIN4cute5tupleIJiiiiEEENS1_10collective13CollectiveMmaINS1_35MainloopSm100TmaUmmaWarpSpecializedILi34ELi2ELi4ENS5_IJNS4_1CILi1EEESB_SB_EEEEENS5_IJNSA_ILi64EEENSA_ILi128EEENSA_ILi32EEEEEENS_12float_e4m3_tENS5_IJlSB_lEEESI_SJ_NS4_8TiledMMAINS4_8MMA_AtomIJNS4_10MMA_TraitsINS4_19SM100_MMA_F8F6F4_SSEJSI_SI_fSE_SF_NS4_17integral_constantINS4_4UMMA5MajorELSQ_0EEESR_NSO_INSP_7ScaleInELSS_0EEEST_EEEEEENS4_6LayoutISC_NS5_IJNSA_ILi0EEESX_SX_EEEEENS5_IJNS4_10UnderscoreES10_S10_EEEEENS4_13SM90_TMA_LOADENS4_14ComposedLayoutINS4_7SwizzleILi1ELi4ELi3EEENS4_18smem_ptr_flag_bitsILi8EEENSW_INS5_IJNSA_ILi8EEESG_EEENS5_IJSG_SB_EEEEEEEvNS4_8identityES13_S1D_vS1E_EENS_8epilogue10collective18CollectiveEpilogueINS1G_23Sm100TmaWarpSpecializedILi2ELi2ELi32ELb0ELb0EEEJSH_NS5_IJNSW_ISE_SB_EES1L_EEESI_SJ_SI_SJ_NS1G_6fusion15FusionCallbacksIS1K_NS1N_17LinearCombinationISI_fSI_fLNS_15FloatRoundStyleE2EEESH_S1M_JEEENS4_5SM1004TMEM4LOAD26SM100_TMEM_LOAD_16dp32b32xES13_NS14_INS15_ILi2ELi4ELi3EEES18_NSW_INS5_IJS19_SE_EEENS5_IJSE_SB_EEEEEEENS4_39AutoVectorizingCopyWithAssumedAlignmentILi128EEENS4_14SM90_TMA_STOREES21_S23_S23_EEEvvEEEEvNT_6ParamsE --------------------------
	.section	.nv.constant0._ZN7cutlass13device_kernelINS_4gemm6kernel13GemmUniversalIN4cute5tupleIJiiiiEEENS1_10collective13CollectiveMmaINS1_35MainloopSm100TmaUmmaWarpSpecializedILi34ELi2ELi4ENS5_IJNS4_1CILi1EEESB_SB_EEEEENS5_IJNSA_ILi64EEENSA_ILi128EEENSA_ILi32EEEEEENS_12float_e4m3_tENS5_IJlSB_lEEESI_SJ_NS4_8TiledMMAINS4_8MMA_AtomIJNS4_10MMA_TraitsINS4_19SM100_MMA_F8F6F4_SSEJSI_SI_fSE_SF_NS4_17integral_constantINS4_4UMMA5MajorELSQ_0EEESR_NSO_INSP_7ScaleInELSS_0EEEST_EEEEEENS4_6LayoutISC_NS5_IJNSA_ILi0EEESX_SX_EEEEENS5_IJNS4_10UnderscoreES10_S10_EEEEENS4_13SM90_TMA_LOADENS4_14ComposedLayoutINS4_7SwizzleILi1ELi4ELi3EEENS4_18smem_ptr_flag_bitsILi8EEENSW_INS5_IJNSA_ILi8EEESG_EEENS5_IJSG_SB_EEEEEEEvNS4_8identityES13_S1D_vS1E_EENS_8epilogue10collective18CollectiveEpilogueINS1G_23Sm100TmaWarpSpecializedILi2ELi2ELi32ELb0ELb0EEEJSH_NS5_IJNSW_ISE_SB_EES1L_EEESI_SJ_SI_SJ_NS1G_6fusion15FusionCallbacksIS1K_NS1N_17LinearCombinationISI_fSI_fLNS_15FloatRoundStyleE2EEESH_S1M_JEEENS4_5SM1004TMEM4LOAD26SM100_TMEM_LOAD_16dp32b32xES13_NS14_INS15_ILi2ELi4ELi3EEES18_NSW_INS5_IJS19_SE_EEENS5_IJSE_SB_EEEEEEENS4_39AutoVectorizingCopyWithAssumedAlignmentILi128EEENS4_14SM90_TMA_STOREES21_S23_S23_EEEvvEEEEvNT_6ParamsE,"a",@progbits
	.sectionflags	@""
	.align	4
.nv.constant0._ZN7cutlass13device_kernelINS_4gemm6kernel13GemmUniversalIN4cute5tupleIJiiiiEEENS1_10collective13CollectiveMmaINS1_35MainloopSm100TmaUmmaWarpSpecializedILi34ELi2ELi4ENS5_IJNS4_1CILi1EEESB_SB_EEEEENS5_IJNSA_ILi64EEENSA_ILi128EEENSA_ILi32EEEEEENS_12float_e4m3_tENS5_IJlSB_lEEESI_SJ_NS4_8TiledMMAINS4_8MMA_AtomIJNS4_10MMA_TraitsINS4_19SM100_MMA_F8F6F4_SSEJSI_SI_fSE_SF_NS4_17integral_constantINS4_4UMMA5MajorELSQ_0EEESR_NSO_INSP_7ScaleInELSS_0EEEST_EEEEEENS4_6LayoutISC_NS5_IJNSA_ILi0EEESX_SX_EEEEENS5_IJNS4_10UnderscoreES10_S10_EEEEENS4_13SM90_TMA_LOADENS4_14ComposedLayoutINS4_7SwizzleILi1ELi4ELi3EEENS4_18smem_ptr_flag_bitsILi8EEENSW_INS5_IJNSA_ILi8EEESG_EEENS5_IJSG_SB_EEEEEEEvNS4_8identityES13_S1D_vS1E_EENS_8epilogue10collective18CollectiveEpilogueINS1G_23Sm100TmaWarpSpecializedILi2ELi2ELi32ELb0ELb0EEEJSH_NS5_IJNSW_ISE_SB_EES1L_EEESI_SJ_SI_SJ_NS1G_6fusion15FusionCallbacksIS1K_NS1N_17LinearCombinationISI_fSI_fLNS_15FloatRoundStyleE2EEESH_S1M_JEEENS4_5SM1004TMEM4LOAD26SM100_TMEM_LOAD_16dp32b32xES13_NS14_INS15_ILi2ELi4ELi3EEES18_NSW_INS5_IJS19_SE_EEENS5_IJSE_SB_EEEEEEENS4_39AutoVectorizingCopyWithAssumedAlignmentILi128EEENS4_14SM90_TMA_STOREES21_S23_S23_EEEvvEEEEvNT_6ParamsE:
	.zero		2944


//--------------------- SYMBOLS --------------------------

	.type		.nv.reservedSmem.offset0,@object
	.size		.nv.reservedSmem.offset0,0x4
	.type		.nv.reservedSmem.cap,@object
	.size		.nv.reservedSmem.cap,0x4
	.type		__assertfail,@function
